	.target	sm_90a

	.elftype	@"ET_EXEC"


//--------------------- .note.nv.tkinfo           --------------------------
	.section	.note.nv.tkinfo,"",@"SHT_NOTE"
	.sectionflags	@"SHF_NOTE_NV_TKINFO"
	.tkinfo
        /*0018*/ 	.word	0x00000002
        /*0030*/ 	.string	""
        /*0030*/ 	.string	"ptxas"
        /*0030*/ 	.string	"Cuda compilation tools, release 13.0, V13.0.88"
        /*0030*/ 	.string	"Build cuda_13.0.r13.0/compiler.36424714_0"
        /*0030*/ 	.string	"-arch sm_90a -m 64 "



//--------------------- .note.nv.cuinfo           --------------------------
	.section	.note.nv.cuinfo,"",@"SHT_NOTE"
	.sectionflags	@"SHF_NOTE_NV_CUINFO"
        /*0018*/ 	.short	0x0002
        /*001a*/ 	.short	0x005a
        /*001c*/ 	.short	0x0082
	.zero		2


//--------------------- .nv.info                  --------------------------
	.section	.nv.info,"",@"SHT_CUDA_INFO"
	.align	4


	//----- nvinfo : EIATTR_REGCOUNT
	.align		4
        /*0000*/ 	.byte	0x04, 0x2f
        /*0002*/ 	.short	(.L_18 - .L_17)
	.align		4
.L_17:
        /*0004*/ 	.word	index@(_ZN7cutlass13device_kernelINS_4gemm6kernel13GemmUniversalIN4cute5tupleIJiiiiEEENS1_10collective13CollectiveMmaINS1_34MainloopSm90TmaGmmaWarpSpecializedILi4ENS5_IJNS4_1CILi1EEESB_SB_EEENS1_35KernelTmaWarpSpecializedCooperativeEEENS5_IJNSA_ILi128EEENSA_ILi256EEENSA_ILi64EEEEEENS_6half_tENS5_IJlSB_lEEESJ_SK_NS4_8TiledMMAINS4_8MMA_AtomIJNS4_4SM904GMMA26MMA_64x256x16_F32F16F16_SSILNSO_5MajorE0ELSQ_0ELNSO_7ScaleInE1ELSR_1EEEEEENS4_6LayoutINS5_IJNSA_ILi2EEESB_SB_EEENS5_IJSB_NSA_ILi0EEESX_EEEEENS5_IJNS4_10UnderscoreES10_S10_EEEEENS4_13SM90_TMA_LOADENS4_14ComposedLayoutINS4_7SwizzleILi3ELi4ELi3EEENS4_18smem_ptr_flag_bitsILi16EEENSU_INS5_IJNSA_ILi8EEESH_EEENS5_IJSH_SB_EEEEEEEvNS4_8identityES13_S1D_vS1E_EENS_8epilogue10collective18CollectiveEpilogueINS1G_22Sm90TmaWarpSpecializedILi4ELi2ELi16ELb1ELb0EEEJSI_NS5_IJSF_NSA_ILi32EEEEEESJ_SK_SJ_SK_NS1G_6fusion15FusionCallbacksIS1K_NS1N_23LinCombPerRowBiasEltActINS1G_6thread4ReLuESJ_fSJ_SJ_fLi8ELNS_15FloatRoundStyleE2EEESI_S1M_JEEES13_NS14_INS15_ILi2ELi4ELi3EEES18_NSU_INS5_IJS19_S1L_EEENS5_IJS1L_SB_EEEEEEENS4_17SM75_U32x4_LDSM_NENS4_14SM90_TMA_STOREES1Z_NS4_17SM90_U32x4_STSM_NENS4_9Copy_AtomIJS22_SJ_EEEvEEEvvEEEEvNT_6ParamsE)
        /*0008*/ 	.word	0x000000a8


	//----- nvinfo : EIATTR_FRAME_SIZE
	.align		4
.L_18:
        /*000c*/ 	.byte	0x04, 0x11
        /*000e*/ 	.short	(.L_20 - .L_19)
	.align		4
.L_19:
        /*0010*/ 	.word	index@(_ZN7cutlass13device_kernelINS_4gemm6kernel13GemmUniversalIN4cute5tupleIJiiiiEEENS1_10collective13CollectiveMmaINS1_34MainloopSm90TmaGmmaWarpSpecializedILi4ENS5_IJNS4_1CILi1EEESB_SB_EEENS1_35KernelTmaWarpSpecializedCooperativeEEENS5_IJNSA_ILi128EEENSA_ILi256EEENSA_ILi64EEEEEENS_6half_tENS5_IJlSB_lEEESJ_SK_NS4_8TiledMMAINS4_8MMA_AtomIJNS4_4SM904GMMA26MMA_64x256x16_F32F16F16_SSILNSO_5MajorE0ELSQ_0ELNSO_7ScaleInE1ELSR_1EEEEEENS4_6LayoutINS5_IJNSA_ILi2EEESB_SB_EEENS5_IJSB_NSA_ILi0EEESX_EEEEENS5_IJNS4_10UnderscoreES10_S10_EEEEENS4_13SM90_TMA_LOADENS4_14ComposedLayoutINS4_7SwizzleILi3ELi4ELi3EEENS4_18smem_ptr_flag_bitsILi16EEENSU_INS5_IJNSA_ILi8EEESH_EEENS5_IJSH_SB_EEEEEEEvNS4_8identityES13_S1D_vS1E_EENS_8epilogue10collective18CollectiveEpilogueINS1G_22Sm90TmaWarpSpecializedILi4ELi2ELi16ELb1ELb0EEEJSI_NS5_IJSF_NSA_ILi32EEEEEESJ_SK_SJ_SK_NS1G_6fusion15FusionCallbacksIS1K_NS1N_23LinCombPerRowBiasEltActINS1G_6thread4ReLuESJ_fSJ_SJ_fLi8ELNS_15FloatRoundStyleE2EEESI_S1M_JEEES13_NS14_INS15_ILi2ELi4ELi3EEES18_NSU_INS5_IJS19_S1L_EEENS5_IJS1L_SB_EEEEEEENS4_17SM75_U32x4_LDSM_NENS4_14SM90_TMA_STOREES1Z_NS4_17SM90_U32x4_STSM_NENS4_9Copy_AtomIJS22_SJ_EEEvEEEvvEEEEvNT_6ParamsE)
        /*0014*/ 	.word	0x00000000


	//----- nvinfo : EIATTR_MIN_STACK_SIZE
	.align		4
.L_20:
        /*0018*/ 	.byte	0x04, 0x12
        /*001a*/ 	.short	(.L_22 - .L_21)
	.align		4
.L_21:
        /*001c*/ 	.word	index@(_ZN7cutlass13device_kernelINS_4gemm6kernel13GemmUniversalIN4cute5tupleIJiiiiEEENS1_10collective13CollectiveMmaINS1_34MainloopSm90TmaGmmaWarpSpecializedILi4ENS5_IJNS4_1CILi1EEESB_SB_EEENS1_35KernelTmaWarpSpecializedCooperativeEEENS5_IJNSA_ILi128EEENSA_ILi256EEENSA_ILi64EEEEEENS_6half_tENS5_IJlSB_lEEESJ_SK_NS4_8TiledMMAINS4_8MMA_AtomIJNS4_4SM904GMMA26MMA_64x256x16_F32F16F16_SSILNSO_5MajorE0ELSQ_0ELNSO_7ScaleInE1ELSR_1EEEEEENS4_6LayoutINS5_IJNSA_ILi2EEESB_SB_EEENS5_IJSB_NSA_ILi0EEESX_EEEEENS5_IJNS4_10UnderscoreES10_S10_EEEEENS4_13SM90_TMA_LOADENS4_14ComposedLayoutINS4_7SwizzleILi3ELi4ELi3EEENS4_18smem_ptr_flag_bitsILi16EEENSU_INS5_IJNSA_ILi8EEESH_EEENS5_IJSH_SB_EEEEEEEvNS4_8identityES13_S1D_vS1E_EENS_8epilogue10collective18CollectiveEpilogueINS1G_22Sm90TmaWarpSpecializedILi4ELi2ELi16ELb1ELb0EEEJSI_NS5_IJSF_NSA_ILi32EEEEEESJ_SK_SJ_SK_NS1G_6fusion15FusionCallbacksIS1K_NS1N_23LinCombPerRowBiasEltActINS1G_6thread4ReLuESJ_fSJ_SJ_fLi8ELNS_15FloatRoundStyleE2EEESI_S1M_JEEES13_NS14_INS15_ILi2ELi4ELi3EEES18_NSU_INS5_IJS19_S1L_EEENS5_IJS1L_SB_EEEEEEENS4_17SM75_U32x4_LDSM_NENS4_14SM90_TMA_STOREES1Z_NS4_17SM90_U32x4_STSM_NENS4_9Copy_AtomIJS22_SJ_EEEvEEEvvEEEEvNT_6ParamsE)
        /*0020*/ 	.word	0x00000000
.L_22:


//--------------------- .nv.compat                --------------------------
	.section	.nv.compat,"",@"SHT_CUDA_COMPAT_INFO"
	.align	4
        /*0000*/ 	.byte	0x02, 0x09, 0x01, 0x00, 0x02, 0x02, 0x04, 0x00, 0x02, 0x05, 0x05, 0x00, 0x03, 0x07, 0x01, 0x01
        /*0010*/ 	.byte	0x02, 0x03, 0x01, 0x00, 0x02, 0x06, 0x01, 0x00, 0x04, 0x0b, 0x08, 0x00, 0x00, 0x00, 0x00, 0x00
        /*0020*/ 	.byte	0x00, 0x00, 0x00, 0x00


//--------------------- .nv.info._ZN7cutlass13device_kernelINS_4gemm6kernel13GemmUniversalIN4cute5tupleIJiiiiEEENS1_10collective13CollectiveMmaINS1_34MainloopSm90TmaGmmaWarpSpecializedILi4ENS5_IJNS4_1CILi1EEESB_SB_EEENS1_35KernelTmaWarpSpecializedCooperativeEEENS5_IJNSA_ILi128EEENSA_ILi256EEENSA_ILi64EEEEEENS_6half_tENS5_IJlSB_lEEESJ_SK_NS4_8TiledMMAINS4_8MMA_AtomIJNS4_4SM904GMMA26MMA_64x256x16_F32F16F16_SSILNSO_5MajorE0ELSQ_0ELNSO_7ScaleInE1ELSR_1EEEEEENS4_6LayoutINS5_IJNSA_ILi2EEESB_SB_EEENS5_IJSB_NSA_ILi0EEESX_EEEEENS5_IJNS4_10UnderscoreES10_S10_EEEEENS4_13SM90_TMA_LOADENS4_14ComposedLayoutINS4_7SwizzleILi3ELi4ELi3EEENS4_18smem_ptr_flag_bitsILi16EEENSU_INS5_IJNSA_ILi8EEESH_EEENS5_IJSH_SB_EEEEEEEvNS4_8identityES13_S1D_vS1E_EENS_8epilogue10collective18CollectiveEpilogueINS1G_22Sm90TmaWarpSpecializedILi4ELi2ELi16ELb1ELb0EEEJSI_NS5_IJSF_NSA_ILi32EEEEEESJ_SK_SJ_SK_NS1G_6fusion15FusionCallbacksIS1K_NS1N_23LinCombPerRowBiasEltActINS1G_6thread4ReLuESJ_fSJ_SJ_fLi8ELNS_15FloatRoundStyleE2EEESI_S1M_JEEES13_NS14_INS15_ILi2ELi4ELi3EEES18_NSU_INS5_IJS19_S1L_EEENS5_IJS1L_SB_EEEEEEENS4_17SM75_U32x4_LDSM_NENS4_14SM90_TMA_STOREES1Z_NS4_17SM90_U32x4_STSM_NENS4_9Copy_AtomIJS22_SJ_EEEvEEEvvEEEEvNT_6ParamsE --------------------------
	.section	.nv.info._ZN7cutlass13device_kernelINS_4gemm6kernel13GemmUniversalIN4cute5tupleIJiiiiEEENS1_10collective13CollectiveMmaINS1_34MainloopSm90TmaGmmaWarpSpecializedILi4ENS5_IJNS4_1CILi1EEESB_SB_EEENS1_35KernelTmaWarpSpecializedCooperativeEEENS5_IJNSA_ILi128EEENSA_ILi256EEENSA_ILi64EEEEEENS_6half_tENS5_IJlSB_lEEESJ_SK_NS4_8TiledMMAINS4_8MMA_AtomIJNS4_4SM904GMMA26MMA_64x256x16_F32F16F16_SSILNSO_5MajorE0ELSQ_0ELNSO_7ScaleInE1ELSR_1EEEEEENS4_6LayoutINS5_IJNSA_ILi2EEESB_SB_EEENS5_IJSB_NSA_ILi0EEESX_EEEEENS5_IJNS4_10UnderscoreES10_S10_EEEEENS4_13SM90_TMA_LOADENS4_14ComposedLayoutINS4_7SwizzleILi3ELi4ELi3EEENS4_18smem_ptr_flag_bitsILi16EEENSU_INS5_IJNSA_ILi8EEESH_EEENS5_IJSH_SB_EEEEEEEvNS4_8identityES13_S1D_vS1E_EENS_8epilogue10collective18CollectiveEpilogueINS1G_22Sm90TmaWarpSpecializedILi4ELi2ELi16ELb1ELb0EEEJSI_NS5_IJSF_NSA_ILi32EEEEEESJ_SK_SJ_SK_NS1G_6fusion15FusionCallbacksIS1K_NS1N_23LinCombPerRowBiasEltActINS1G_6thread4ReLuESJ_fSJ_SJ_fLi8ELNS_15FloatRoundStyleE2EEESI_S1M_JEEES13_NS14_INS15_ILi2ELi4ELi3EEES18_NSU_INS5_IJS19_S1L_EEENS5_IJS1L_SB_EEEEEEENS4_17SM75_U32x4_LDSM_NENS4_14SM90_TMA_STOREES1Z_NS4_17SM90_U32x4_STSM_NENS4_9Copy_AtomIJS22_SJ_EEEvEEEvvEEEEvNT_6ParamsE,"",@"SHT_CUDA_INFO"
	.sectionflags	@""
	.align	4


	//----- nvinfo : EIATTR_CUDA_API_VERSION
	.align		4
        /*0000*/ 	.byte	0x04, 0x37
        /*0002*/ 	.short	(.L_24 - .L_23)
.L_23:
        /*0004*/ 	.word	0x00000082


	//----- nvinfo : EIATTR_KPARAM_INFO
	.align		4
.L_24:
        /*0008*/ 	.byte	0x04, 0x17
        /*000a*/ 	.short	(.L_26 - .L_25)
.L_25:
        /*000c*/ 	.word	0x00000000
        /*0010*/ 	.short	0x0000
        /*0012*/ 	.short	0x0070
        /*0014*/ 	.byte	0x00, 0xf0, 0x01, 0x1c


	//----- nvinfo : EIATTR_SPARSE_MMA_MASK
	.align		4
.L_26:
        /*0018*/ 	.byte	0x03, 0x50
        /*001a*/ 	.short	0x0000


	//----- nvinfo : EIATTR_MAXREG_COUNT
	.align		4
        /*001c*/ 	.byte	0x03, 0x1b
        /*001e*/ 	.short	0x00a8


	//----- nvinfo : EIATTR_NUM_BARRIERS
	.align		4
        /*0020*/ 	.byte	0x02, 0x4c
        /*0022*/ 	.byte	0x02
	.zero		1


	//----- nvinfo : EIATTR_EXTERNS
	.align		4
        /*0024*/ 	.byte	0x04, 0x0f
        /*0026*/ 	.short	(.L_28 - .L_27)


	//   ....[0]....
	.align		4
.L_27:
        /*0028*/ 	.word	index@(__assertfail)


	//----- nvinfo : EIATTR_MERCURY_ISA_VERSION
	.align		4
.L_28:
        /*002c*/ 	.byte	0x03, 0x5f
        /*002e*/ 	.short	0x0101


	//----- nvinfo : EIATTR_INT_WARP_WIDE_INSTR_OFFSETS
	.align		4
        /*0030*/ 	.byte	0x04, 0x31
        /*0032*/ 	.short	(.L_30 - .L_29)


	//   ....[0]....
.L_29:
        /*0034*/ 	.word	0x000008c0


	//   ....[1]....
        /*0038*/ 	.word	0x000008d0


	//   ....[2]....
        /*003c*/ 	.word	0x00000950


	//----- nvinfo : EIATTR_COOP_GROUP_MASK_REGIDS
	.align		4
.L_30:
        /*0040*/ 	.byte	0x04, 0x29
        /*0042*/ 	.short	(.L_32 - .L_31)


	//   ....[0]....
.L_31:
        /*0044*/ 	.word	0xffffffff


	//   ....[1]....
        /*0048*/ 	.word	0xffffffff


	//   ....[2]....
        /*004c*/ 	.word	0xffffffff


	//   ....[3]....
        /*0050*/ 	.word	0xffffffff


	//   ....[4]....
        /*0054*/ 	.word	0xffffffff


	//   ....[5]....
        /*0058*/ 	.word	0xffffffff


	//----- nvinfo : EIATTR_COOP_GROUP_INSTR_OFFSETS
	.align		4
.L_32:
        /*005c*/ 	.byte	0x04, 0x28
        /*005e*/ 	.short	(.L_34 - .L_33)


	//   ....[0]....
.L_33:
        /*0060*/ 	.word	0x00000070


	//   ....[1]....
        /*0064*/ 	.word	0x00000080


	//   ....[2]....
        /*0068*/ 	.word	0x00000440


	//   ....[3]....
        /*006c*/ 	.word	0x000005d0


	//   ....[4]....
        /*0070*/ 	.word	0x00000780


	//   ....[5]....
        /*0074*/ 	.word	0x000014e0


	//----- nvinfo : EIATTR_REG_RECONFIG
	.align		4
.L_34:
        /*0078*/ 	.byte	0x01, 0x54
	.zero		2


	//----- nvinfo : EIATTR_SYSCALL_OFFSETS
	.align		4
        /*007c*/ 	.byte	0x04, 0x46
        /*007e*/ 	.short	(.L_36 - .L_35)


	//   ....[0]....
.L_35:
        /*0080*/ 	.word	0x000016a0


	//   ....[1]....
        /*0084*/ 	.word	0x00002120


	//   ....[2]....
        /*0088*/ 	.word	0x00002210


	//----- nvinfo : EIATTR_MBARRIER_INSTR_OFFSETS
	.align		4
.L_36:
        /*008c*/ 	.byte	0x04, 0x39
        /*008e*/ 	.short	(.L_38 - .L_37)


	//   ....[0]....
.L_37:
        /*0090*/ 	.word	0x00000540
        /*0094*/ 	.word	0x000000ff
        /*0098*/ 	.word	0x00000000
        /*009c*/ 	.short	0x0100
        /*009e*/ 	.byte	0x08
	.zero		1


	//   ....[1]....
        /*00a0*/ 	.word	0x00000550
        /*00a4*/ 	.word	0x000000ff
        /*00a8*/ 	.word	0x00000020
        /*00ac*/ 	.short	0x0100
        /*00ae*/ 	.byte	0x08
	.zero		1


	//   ....[2]....
        /*00b0*/ 	.word	0x00000560
        /*00b4*/ 	.word	0x000000ff
        /*00b8*/ 	.word	0x00000008
        /*00bc*/ 	.short	0x0100
        /*00be*/ 	.byte	0x08
	.zero		1


	//   ....[3]....
        /*00c0*/ 	.word	0x00000570
        /*00c4*/ 	.word	0x000000ff
        /*00c8*/ 	.word	0x00000028
        /*00cc*/ 	.short	0x0100
        /*00ce*/ 	.byte	0x08
	.zero		1


	//   ....[4]....
        /*00d0*/ 	.word	0x00000580
        /*00d4*/ 	.word	0x000000ff
        /*00d8*/ 	.word	0x00000010
        /*00dc*/ 	.short	0x0100
        /*00de*/ 	.byte	0x08
	.zero		1


	//   ....[5]....
        /*00e0*/ 	.word	0x00000590
        /*00e4*/ 	.word	0x000000ff
        /*00e8*/ 	.word	0x00000030
        /*00ec*/ 	.short	0x0100
        /*00ee*/ 	.byte	0x08
	.zero		1


	//   ....[6]....
        /*00f0*/ 	.word	0x000005a0
        /*00f4*/ 	.word	0x000000ff
        /*00f8*/ 	.word	0x00000018
        /*00fc*/ 	.short	0x0100
        /*00fe*/ 	.byte	0x08
	.zero		1


	//   ....[7]....
        /*0100*/ 	.word	0x000005b0
        /*0104*/ 	.word	0x000000ff
        /*0108*/ 	.word	0x00000038
        /*010c*/ 	.short	0x0100
        /*010e*/ 	.byte	0x08
	.zero		1


	//   ....[8]....
        /*0110*/ 	.word	0x000006f0
        /*0114*/ 	.word	0x000000ff
        /*0118*/ 	.word	0x00000040
        /*011c*/ 	.short	0x0100
        /*011e*/ 	.byte	0x08
	.zero		1


	//   ....[9]....
        /*0120*/ 	.word	0x00000700
        /*0124*/ 	.word	0x000000ff
        /*0128*/ 	.word	0x00000060
        /*012c*/ 	.short	0x0100
        /*012e*/ 	.byte	0x08
	.zero		1


	//   ....[10]....
        /*0130*/ 	.word	0x00000710
        /*0134*/ 	.word	0x000000ff
        /*0138*/ 	.word	0x00000048
        /*013c*/ 	.short	0x0100
        /*013e*/ 	.byte	0x08
	.zero		1


	//   ....[11]....
        /*0140*/ 	.word	0x00000720
        /*0144*/ 	.word	0x000000ff
        /*0148*/ 	.word	0x00000068
        /*014c*/ 	.short	0x0100
        /*014e*/ 	.byte	0x08
	.zero		1


	//   ....[12]....
        /*0150*/ 	.word	0x00000730
        /*0154*/ 	.word	0x000000ff
        /*0158*/ 	.word	0x00000050
        /*015c*/ 	.short	0x0100
        /*015e*/ 	.byte	0x08
	.zero		1


	//   ....[13]....
        /*0160*/ 	.word	0x00000740
        /*0164*/ 	.word	0x000000ff
        /*0168*/ 	.word	0x00000070
        /*016c*/ 	.short	0x0100
        /*016e*/ 	.byte	0x08
	.zero		1


	//   ....[14]....
        /*0170*/ 	.word	0x00000750
        /*0174*/ 	.word	0x000000ff
        /*0178*/ 	.word	0x00000058
        /*017c*/ 	.short	0x0100
        /*017e*/ 	.byte	0x08
	.zero		1


	//   ....[15]....
        /*0180*/ 	.word	0x00000760
        /*0184*/ 	.word	0x000000ff
        /*0188*/ 	.word	0x00000078
        /*018c*/ 	.short	0x0100
        /*018e*/ 	.byte	0x08
	.zero		1


	//   ....[16]....
        /*0190*/ 	.word	0x000009f0
        /*0194*/ 	.word	0x000000ff
        /*0198*/ 	.word	0x00000080
        /*019c*/ 	.short	0x0100
        /*019e*/ 	.byte	0x08
	.zero		1


	//   ....[17]....
        /*01a0*/ 	.word	0x00000a50
        /*01a4*/ 	.word	0x000000ff
        /*01a8*/ 	.word	0x00000088
        /*01ac*/ 	.short	0x0100
        /*01ae*/ 	.byte	0x08
	.zero		1


	//   ....[18]....
        /*01b0*/ 	.word	0x00001720
        /*01b4*/ 	.word	0x00000003
        /*01b8*/ 	.word	0x00000000
        /*01bc*/ 	.short	0x010a
        /*01be*/ 	.byte	0x3f
	.zero		1


	//   ....[19]....
        /*01c0*/ 	.word	0x00001760
        /*01c4*/ 	.word	0x00000003
        /*01c8*/ 	.word	0x00000000
        /*01cc*/ 	.short	0x010a
        /*01ce*/ 	.byte	0x3f
	.zero		1


	//   ....[20]....
        /*01d0*/ 	.word	0x00001b00
        /*01d4*/ 	.word	0x000000ff
        /*01d8*/ 	.word	0x00000000
        /*01dc*/ 	.short	0x010a
        /*01de*/ 	.byte	0x04
	.zero		1


	//   ....[21]....
        /*01e0*/ 	.word	0x00001b40
        /*01e4*/ 	.word	0x000000ff
        /*01e8*/ 	.word	0x00000000
        /*01ec*/ 	.short	0x010a
        /*01ee*/ 	.byte	0x04
	.zero		1


	//   ....[22]....
        /*01f0*/ 	.word	0x00001dd0
        /*01f4*/ 	.word	0x000000ff
        /*01f8*/ 	.word	0x00000000
        /*01fc*/ 	.short	0x0101
        /*01fe*/ 	.byte	0x04
	.zero		1


	//   ....[23]....
        /*0200*/ 	.word	0x00001f80
        /*0204*/ 	.word	0x000000ff
        /*0208*/ 	.word	0x00000000
        /*020c*/ 	.short	0x0101
        /*020e*/ 	.byte	0x04
	.zero		1


	//   ....[24]....
        /*0210*/ 	.word	0x00002ae0
        /*0214*/ 	.word	0x000000ff
        /*0218*/ 	.word	0x00000040
        /*021c*/ 	.short	0x010a
        /*021e*/ 	.byte	0x2d
	.zero		1


	//   ....[25]....
        /*0220*/ 	.word	0x000032e0
        /*0224*/ 	.word	0x000000ff
        /*0228*/ 	.word	0x00000000
        /*022c*/ 	.short	0x0101
        /*022e*/ 	.byte	0x04
	.zero		1


	//   ....[26]....
        /*0230*/ 	.word	0x000033c0
        /*0234*/ 	.word	0x00000019
        /*0238*/ 	.word	0x00000040
        /*023c*/ 	.short	0x010a
        /*023e*/ 	.byte	0x3f
	.zero		1


	//   ....[27]....
        /*0240*/ 	.word	0x000039e0
        /*0244*/ 	.word	0x000000ff
        /*0248*/ 	.word	0x00000000
        /*024c*/ 	.short	0x0101
        /*024e*/ 	.byte	0x04
	.zero		1


	//   ....[28]....
        /*0250*/ 	.word	0x00003ad0
        /*0254*/ 	.word	0x00000018
        /*0258*/ 	.word	0x00000040
        /*025c*/ 	.short	0x010a
        /*025e*/ 	.byte	0x3f
	.zero		1


	//   ....[29]....
        /*0260*/ 	.word	0x00004120
        /*0264*/ 	.word	0x000000ff
        /*0268*/ 	.word	0x00000000
        /*026c*/ 	.short	0x0101
        /*026e*/ 	.byte	0x04
	.zero		1


	//   ....[30]....
        /*0270*/ 	.word	0x00004200
        /*0274*/ 	.word	0x00000019
        /*0278*/ 	.word	0x00000040
        /*027c*/ 	.short	0x010a
        /*027e*/ 	.byte	0x3f
	.zero		1


	//   ....[31]....
        /*0280*/ 	.word	0x00004860
        /*0284*/ 	.word	0x000000ff
        /*0288*/ 	.word	0x00000000
        /*028c*/ 	.short	0x0101
        /*028e*/ 	.byte	0x04
	.zero		1


	//   ....[32]....
        /*0290*/ 	.word	0x00004950
        /*0294*/ 	.word	0x00000018
        /*0298*/ 	.word	0x00000040
        /*029c*/ 	.short	0x010a
        /*029e*/ 	.byte	0x3f
	.zero		1


	//   ....[33]....
        /*02a0*/ 	.word	0x00004f80
        /*02a4*/ 	.word	0x000000ff
        /*02a8*/ 	.word	0x00000000
        /*02ac*/ 	.short	0x0101
        /*02ae*/ 	.byte	0x04
	.zero		1


	//   ....[34]....
        /*02b0*/ 	.word	0x00005070
        /*02b4*/ 	.word	0x00000015
        /*02b8*/ 	.word	0x00000040
        /*02bc*/ 	.short	0x010a
        /*02be*/ 	.byte	0x3f
	.zero		1


	//   ....[35]....
        /*02c0*/ 	.word	0x000056a0
        /*02c4*/ 	.word	0x000000ff
        /*02c8*/ 	.word	0x00000000
        /*02cc*/ 	.short	0x0101
        /*02ce*/ 	.byte	0x04
	.zero		1


	//   ....[36]....
        /*02d0*/ 	.word	0x00005790
        /*02d4*/ 	.word	0x00000015
        /*02d8*/ 	.word	0x00000040
        /*02dc*/ 	.short	0x010a
        /*02de*/ 	.byte	0x3f
	.zero		1


	//   ....[37]....
        /*02e0*/ 	.word	0x00005dc0
        /*02e4*/ 	.word	0x000000ff
        /*02e8*/ 	.word	0x00000000
        /*02ec*/ 	.short	0x0101
        /*02ee*/ 	.byte	0x04
	.zero		1


	//   ....[38]....
        /*02f0*/ 	.word	0x00005ea0
        /*02f4*/ 	.word	0x00000015
        /*02f8*/ 	.word	0x00000040
        /*02fc*/ 	.short	0x010a
        /*02fe*/ 	.byte	0x3f
	.zero		1


	//   ....[39]....
        /*0300*/ 	.word	0x00006490
        /*0304*/ 	.word	0x000000ff
        /*0308*/ 	.word	0x00000000
        /*030c*/ 	.short	0x0101
        /*030e*/ 	.byte	0x04
	.zero		1


	//   ....[40]....
        /*0310*/ 	.word	0x00006e70
        /*0314*/ 	.word	0x000000ff
        /*0318*/ 	.word	0x00000000
        /*031c*/ 	.short	0x0101
        /*031e*/ 	.byte	0x04
	.zero		1


	//   ....[41]....
        /*0320*/ 	.word	0x00007550
        /*0324*/ 	.word	0x000000ff
        /*0328*/ 	.word	0x00000088
        /*032c*/ 	.short	0x010a
        /*032e*/ 	.byte	0x04
	.zero		1


	//   ....[42]....
        /*0330*/ 	.word	0x00007950
        /*0334*/ 	.word	0x000000ff
        /*0338*/ 	.word	0x00000060
        /*033c*/ 	.short	0x010a
        /*033e*/ 	.byte	0x0d
	.zero		1


	//   ....[43]....
        /*0340*/ 	.word	0x00007a40
        /*0344*/ 	.word	0x000000ff
        /*0348*/ 	.word	0x00000040
        /*034c*/ 	.short	0x010b
        /*034e*/ 	.byte	0x0d
	.zero		1


	//   ....[44]....
        /*0350*/ 	.word	0x00007aa0
        /*0354*/ 	.word	0x000000ff
        /*0358*/ 	.word	0x00000000
        /*035c*/ 	.short	0x0101
        /*035e*/ 	.byte	0x10
	.zero		1


	//   ....[45]....
        /*0360*/ 	.word	0x00007ad0
        /*0364*/ 	.word	0x000000ff
        /*0368*/ 	.word	0x00000068
        /*036c*/ 	.short	0x010a
        /*036e*/ 	.byte	0x0d
	.zero		1


	//   ....[46]....
        /*0370*/ 	.word	0x00007be0
        /*0374*/ 	.word	0x000000ff
        /*0378*/ 	.word	0x00000048
        /*037c*/ 	.short	0x010b
        /*037e*/ 	.byte	0x0d
	.zero		1


	//   ....[47]....
        /*0380*/ 	.word	0x00007c40
        /*0384*/ 	.word	0x000000ff
        /*0388*/ 	.word	0x00000000
        /*038c*/ 	.short	0x0101
        /*038e*/ 	.byte	0x12
	.zero		1


	//   ....[48]....
        /*0390*/ 	.word	0x00007c70
        /*0394*/ 	.word	0x000000ff
        /*0398*/ 	.word	0x00000070
        /*039c*/ 	.short	0x010a
        /*039e*/ 	.byte	0x0d
	.zero		1


	//   ....[49]....
        /*03a0*/ 	.word	0x00007d80
        /*03a4*/ 	.word	0x000000ff
        /*03a8*/ 	.word	0x00000050
        /*03ac*/ 	.short	0x010b
        /*03ae*/ 	.byte	0x0d
	.zero		1


	//   ....[50]....
        /*03b0*/ 	.word	0x00007de0
        /*03b4*/ 	.word	0x000000ff
        /*03b8*/ 	.word	0x00000000
        /*03bc*/ 	.short	0x0101
        /*03be*/ 	.byte	0x15
	.zero		1


	//   ....[51]....
        /*03c0*/ 	.word	0x00007e10
        /*03c4*/ 	.word	0x000000ff
        /*03c8*/ 	.word	0x00000078
        /*03cc*/ 	.short	0x010a
        /*03ce*/ 	.byte	0x0d
	.zero		1


	//   ....[52]....
        /*03d0*/ 	.word	0x00007f20
        /*03d4*/ 	.word	0x000000ff
        /*03d8*/ 	.word	0x00000058
        /*03dc*/ 	.short	0x010b
        /*03de*/ 	.byte	0x0d
	.zero		1


	//   ....[53]....
        /*03e0*/ 	.word	0x00007f80
        /*03e4*/ 	.word	0x000000ff
        /*03e8*/ 	.word	0x00000000
        /*03ec*/ 	.short	0x0101
        /*03ee*/ 	.byte	0x1d
	.zero		1


	//   ....[54]....
        /*03f0*/ 	.word	0x00007fc0
        /*03f4*/ 	.word	0x000000ff
        /*03f8*/ 	.word	0x00000060
        /*03fc*/ 	.short	0x010a
        /*03fe*/ 	.byte	0x0d
	.zero		1


	//   ....[55]....
        /*0400*/ 	.word	0x000080c0
        /*0404*/ 	.word	0x000000ff
        /*0408*/ 	.word	0x00000040
        /*040c*/ 	.short	0x010b
        /*040e*/ 	.byte	0x0d
	.zero		1


	//   ....[56]....
        /*0410*/ 	.word	0x00008100
        /*0414*/ 	.word	0x000000ff
        /*0418*/ 	.word	0x00000000
        /*041c*/ 	.short	0x0101
        /*041e*/ 	.byte	0x10
	.zero		1


	//   ....[57]....
        /*0420*/ 	.word	0x00008130
        /*0424*/ 	.word	0x000000ff
        /*0428*/ 	.word	0x00000068
        /*042c*/ 	.short	0x010a
        /*042e*/ 	.byte	0x0d
	.zero		1


	//   ....[58]....
        /*0430*/ 	.word	0x00008230
        /*0434*/ 	.word	0x000000ff
        /*0438*/ 	.word	0x00000048
        /*043c*/ 	.short	0x010b
        /*043e*/ 	.byte	0x0d
	.zero		1


	//   ....[59]....
        /*0440*/ 	.word	0x00008270
        /*0444*/ 	.word	0x000000ff
        /*0448*/ 	.word	0x00000000
        /*044c*/ 	.short	0x0101
        /*044e*/ 	.byte	0x12
	.zero		1


	//   ....[60]....
        /*0450*/ 	.word	0x000082a0
        /*0454*/ 	.word	0x000000ff
        /*0458*/ 	.word	0x00000070
        /*045c*/ 	.short	0x010a
        /*045e*/ 	.byte	0x0d
	.zero		1


	//   ....[61]....
        /*0460*/ 	.word	0x000083a0
        /*0464*/ 	.word	0x000000ff
        /*0468*/ 	.word	0x00000050
        /*046c*/ 	.short	0x010b
        /*046e*/ 	.byte	0x0d
	.zero		1


	//   ....[62]....
        /*0470*/ 	.word	0x000083e0
        /*0474*/ 	.word	0x000000ff
        /*0478*/ 	.word	0x00000000
        /*047c*/ 	.short	0x0101
        /*047e*/ 	.byte	0x15
	.zero		1


	//   ....[63]....
        /*0480*/ 	.word	0x00008410
        /*0484*/ 	.word	0x000000ff
        /*0488*/ 	.word	0x00000078
        /*048c*/ 	.short	0x010a
        /*048e*/ 	.byte	0x0d
	.zero		1


	//   ....[64]....
        /*0490*/ 	.word	0x00008510
        /*0494*/ 	.word	0x000000ff
        /*0498*/ 	.word	0x00000058
        /*049c*/ 	.short	0x010b
        /*049e*/ 	.byte	0x0d
	.zero		1


	//   ....[65]....
        /*04a0*/ 	.word	0x00008560
        /*04a4*/ 	.word	0x000000ff
        /*04a8*/ 	.word	0x00000000
        /*04ac*/ 	.short	0x0101
        /*04ae*/ 	.byte	0x1d
	.zero		1


	//   ....[66]....
        /*04b0*/ 	.word	0x00008c20
        /*04b4*/ 	.word	0x00000000
        /*04b8*/ 	.word	0x00000060
        /*04bc*/ 	.short	0x010a
        /*04be*/ 	.byte	0x3f
	.zero		1


	//   ....[67]....
        /*04c0*/ 	.word	0x00008c60
        /*04c4*/ 	.word	0x00000000
        /*04c8*/ 	.word	0x00000068
        /*04cc*/ 	.short	0x010a
        /*04ce*/ 	.byte	0x3f
	.zero		1


	//   ....[68]....
        /*04d0*/ 	.word	0x00008ca0
        /*04d4*/ 	.word	0x00000000
        /*04d8*/ 	.word	0x00000070
        /*04dc*/ 	.short	0x010a
        /*04de*/ 	.byte	0x3f
	.zero		1


	//   ....[69]....
        /*04e0*/ 	.word	0x00008d00
        /*04e4*/ 	.word	0x00000000
        /*04e8*/ 	.word	0x00000078
        /*04ec*/ 	.short	0x010a
        /*04ee*/ 	.byte	0x3f
	.zero		1


	//   ....[70]....
        /*04f0*/ 	.word	0x00009030
        /*04f4*/ 	.word	0x0000000f
        /*04f8*/ 	.word	0x00000020
        /*04fc*/ 	.short	0x010a
        /*04fe*/ 	.byte	0x3f
	.zero		1


	//   ....[71]....
        /*0500*/ 	.word	0x000093f0
        /*0504*/ 	.word	0x00000005
        /*0508*/ 	.word	0x00000088
        /*050c*/ 	.short	0x0101
        /*050e*/ 	.byte	0x3f
	.zero		1


	//   ....[72]....
        /*0510*/ 	.word	0x00009b00
        /*0514*/ 	.word	0x00000007
        /*0518*/ 	.word	0x00000000
        /*051c*/ 	.short	0x010a
        /*051e*/ 	.byte	0x3f
	.zero		1


	//   ....[73]....
        /*0520*/ 	.word	0x00009b80
        /*0524*/ 	.word	0x00000006
        /*0528*/ 	.word	0x00000000
        /*052c*/ 	.short	0x010a
        /*052e*/ 	.byte	0x3f
	.zero		1


	//   ....[74]....
        /*0530*/ 	.word	0x00009c10
        /*0534*/ 	.word	0x00000007
        /*0538*/ 	.word	0x00000000
        /*053c*/ 	.short	0x010a
        /*053e*/ 	.byte	0x3f
	.zero		1


	//   ....[75]....
        /*0540*/ 	.word	0x00009ca0
        /*0544*/ 	.word	0x00000005
        /*0548*/ 	.word	0x00000000
        /*054c*/ 	.short	0x010a
        /*054e*/ 	.byte	0x3f
	.zero		1


	//   ....[76]....
        /*0550*/ 	.word	0x00009d00
        /*0554*/ 	.word	0x00000003
        /*0558*/ 	.word	0x00000000
        /*055c*/ 	.short	0x010a
        /*055e*/ 	.byte	0x3f
	.zero		1


	//   ....[77]....
        /*0560*/ 	.word	0x00009d60
        /*0564*/ 	.word	0x00000004
        /*0568*/ 	.word	0x00000000
        /*056c*/ 	.short	0x010a
        /*056e*/ 	.byte	0x3f
	.zero		1


	//   ....[78]....
        /*0570*/ 	.word	0x00009dc0
        /*0574*/ 	.word	0x00000005
        /*0578*/ 	.word	0x00000040
        /*057c*/ 	.short	0x010a
        /*057e*/ 	.byte	0x3f
	.zero		1


	//   ....[79]....
        /*0580*/ 	.word	0x00009e10
        /*0584*/ 	.word	0x00000019
        /*0588*/ 	.word	0x00000040
        /*058c*/ 	.short	0x010a
        /*058e*/ 	.byte	0x3f
	.zero		1


	//   ....[80]....
        /*0590*/ 	.word	0x00009e60
        /*0594*/ 	.word	0x00000018
        /*0598*/ 	.word	0x00000040
        /*059c*/ 	.short	0x010a
        /*059e*/ 	.byte	0x3f
	.zero		1


	//   ....[81]....
        /*05a0*/ 	.word	0x00009eb0
        /*05a4*/ 	.word	0x00000019
        /*05a8*/ 	.word	0x00000040
        /*05ac*/ 	.short	0x010a
        /*05ae*/ 	.byte	0x3f
	.zero		1


	//   ....[82]....
        /*05b0*/ 	.word	0x00009f00
        /*05b4*/ 	.word	0x00000018
        /*05b8*/ 	.word	0x00000040
        /*05bc*/ 	.short	0x010a
        /*05be*/ 	.byte	0x3f
	.zero		1


	//   ....[83]....
        /*05c0*/ 	.word	0x00009f50
        /*05c4*/ 	.word	0x00000015
        /*05c8*/ 	.word	0x00000040
        /*05cc*/ 	.short	0x010a
        /*05ce*/ 	.byte	0x3f
	.zero		1


	//   ....[84]....
        /*05d0*/ 	.word	0x00009fa0
        /*05d4*/ 	.word	0x00000015
        /*05d8*/ 	.word	0x00000040
        /*05dc*/ 	.short	0x010a
        /*05de*/ 	.byte	0x3f
	.zero		1


	//   ....[85]....
        /*05e0*/ 	.word	0x00009ff0
        /*05e4*/ 	.word	0x00000015
        /*05e8*/ 	.word	0x00000040
        /*05ec*/ 	.short	0x010a
        /*05ee*/ 	.byte	0x3f
	.zero		1


	//   ....[86]....
        /*05f0*/ 	.word	0x0000a050
        /*05f4*/ 	.word	0x00000003
        /*05f8*/ 	.word	0x00000088
        /*05fc*/ 	.short	0x010a
        /*05fe*/ 	.byte	0x3f
	.zero		1


	//   ....[87]....
        /*0600*/ 	.word	0x0000a0b0
        /*0604*/ 	.word	0x00000005
        /*0608*/ 	.word	0x00000060
        /*060c*/ 	.short	0x010a
        /*060e*/ 	.byte	0x3f
	.zero		1


	//   ....[88]....
        /*0610*/ 	.word	0x0000a110
        /*0614*/ 	.word	0x00000005
        /*0618*/ 	.word	0x00000068
        /*061c*/ 	.short	0x010a
        /*061e*/ 	.byte	0x3f
	.zero		1


	//   ....[89]....
        /*0620*/ 	.word	0x0000a170
        /*0624*/ 	.word	0x00000005
        /*0628*/ 	.word	0x00000070
        /*062c*/ 	.short	0x010a
        /*062e*/ 	.byte	0x3f
	.zero		1


	//   ....[90]....
        /*0630*/ 	.word	0x0000a1d0
        /*0634*/ 	.word	0x00000005
        /*0638*/ 	.word	0x00000078
        /*063c*/ 	.short	0x010a
        /*063e*/ 	.byte	0x3f
	.zero		1


	//   ....[91]....
        /*0640*/ 	.word	0x0000a230
        /*0644*/ 	.word	0x00000005
        /*0648*/ 	.word	0x00000060
        /*064c*/ 	.short	0x010a
        /*064e*/ 	.byte	0x3f
	.zero		1


	//   ....[92]....
        /*0650*/ 	.word	0x0000a290
        /*0654*/ 	.word	0x00000005
        /*0658*/ 	.word	0x00000068
        /*065c*/ 	.short	0x010a
        /*065e*/ 	.byte	0x3f
	.zero		1


	//   ....[93]....
        /*0660*/ 	.word	0x0000a2f0
        /*0664*/ 	.word	0x00000005
        /*0668*/ 	.word	0x00000070
        /*066c*/ 	.short	0x010a
        /*066e*/ 	.byte	0x3f
	.zero		1


	//   ....[94]....
        /*0670*/ 	.word	0x0000a350
        /*0674*/ 	.word	0x00000005
        /*0678*/ 	.word	0x00000078
        /*067c*/ 	.short	0x010a
        /*067e*/ 	.byte	0x3f
	.zero		1


	//   ....[95]....
        /*0680*/ 	.word	0x0000a3a0
        /*0684*/ 	.word	0x00000000
        /*0688*/ 	.word	0x00000060
        /*068c*/ 	.short	0x010a
        /*068e*/ 	.byte	0x3f
	.zero		1


	//   ....[96]....
        /*0690*/ 	.word	0x0000a3f0
        /*0694*/ 	.word	0x00000000
        /*0698*/ 	.word	0x00000068
        /*069c*/ 	.short	0x010a
        /*069e*/ 	.byte	0x3f
	.zero		1


	//   ....[97]....
        /*06a0*/ 	.word	0x0000a440
        /*06a4*/ 	.word	0x00000000
        /*06a8*/ 	.word	0x00000070
        /*06ac*/ 	.short	0x010a
        /*06ae*/ 	.byte	0x3f
	.zero		1


	//   ....[98]....
        /*06b0*/ 	.word	0x0000a510
        /*06b4*/ 	.word	0x0000000f
        /*06b8*/ 	.word	0x00000020
        /*06bc*/ 	.short	0x010a
        /*06be*/ 	.byte	0x3f
	.zero		1


	//   ....[99]....
        /*06c0*/ 	.word	0x0000a5e0
        /*06c4*/ 	.word	0x00000007
        /*06c8*/ 	.word	0x00000000
        /*06cc*/ 	.short	0x010a
        /*06ce*/ 	.byte	0x3f
	.zero		1


	//   ....[100]....
        /*06d0*/ 	.word	0x0000a630
        /*06d4*/ 	.word	0x00000006
        /*06d8*/ 	.word	0x00000000
        /*06dc*/ 	.short	0x010a
        /*06de*/ 	.byte	0x3f
	.zero		1


	//   ....[101]....
        /*06e0*/ 	.word	0x0000a680
        /*06e4*/ 	.word	0x00000007
        /*06e8*/ 	.word	0x00000000
        /*06ec*/ 	.short	0x010a
        /*06ee*/ 	.byte	0x3f
	.zero		1


	//----- nvinfo : EIATTR_NUM_MBARRIERS
	.align		4
.L_38:
        /*06f0*/ 	.byte	0x03, 0x38
        /*06f2*/ 	.short	0x0012


	//----- nvinfo : EIATTR_EXIT_INSTR_OFFSETS
	.align		4
        /*06f4*/ 	.byte	0x04, 0x1c
        /*06f6*/ 	.short	(.L_40 - .L_39)


	//   ....[0]....
.L_39:
        /*06f8*/ 	.word	0x00009cf0


	//----- nvinfo : EIATTR_MAX_THREADS
	.align		4
.L_40:
        /*06fc*/ 	.byte	0x04, 0x05
        /*06fe*/ 	.short	(.L_42 - .L_41)
.L_41:
        /*0700*/ 	.word	0x00000180
        /*0704*/ 	.word	0x00000001
        /*0708*/ 	.word	0x00000001


	//----- nvinfo : EIATTR_CRS_STACK_SIZE
	.align		4
.L_42:
        /*070c*/ 	.byte	0x04, 0x1e
        /*070e*/ 	.short	(.L_44 - .L_43)
.L_43:
        /*0710*/ 	.word	0x00000000


	//----- nvinfo : EIATTR_CBANK_PARAM_SIZE
	.align		4
.L_44:
        /*0714*/ 	.byte	0x03, 0x19
        /*0716*/ 	.short	0x0770


	//----- nvinfo : EIATTR_PARAM_CBANK
	.align		4
        /*0718*/ 	.byte	0x04, 0x0a
        /*071a*/ 	.short	(.L_46 - .L_45)
	.align		4
.L_45:
        /*071c*/ 	.word	index@(.nv.constant0._ZN7cutlass13device_kernelINS_4gemm6kernel13GemmUniversalIN4cute5tupleIJiiiiEEENS1_10collective13CollectiveMmaINS1_34MainloopSm90TmaGmmaWarpSpecializedILi4ENS5_IJNS4_1CILi1EEESB_SB_EEENS1_35KernelTmaWarpSpecializedCooperativeEEENS5_IJNSA_ILi128EEENSA_ILi256EEENSA_ILi64EEEEEENS_6half_tENS5_IJlSB_lEEESJ_SK_NS4_8TiledMMAINS4_8MMA_AtomIJNS4_4SM904GMMA26MMA_64x256x16_F32F16F16_SSILNSO_5MajorE0ELSQ_0ELNSO_7ScaleInE1ELSR_1EEEEEENS4_6LayoutINS5_IJNSA_ILi2EEESB_SB_EEENS5_IJSB_NSA_ILi0EEESX_EEEEENS5_IJNS4_10UnderscoreES10_S10_EEEEENS4_13SM90_TMA_LOADENS4_14ComposedLayoutINS4_7SwizzleILi3ELi4ELi3EEENS4_18smem_ptr_flag_bitsILi16EEENSU_INS5_IJNSA_ILi8EEESH_EEENS5_IJSH_SB_EEEEEEEvNS4_8identityES13_S1D_vS1E_EENS_8epilogue10collective18CollectiveEpilogueINS1G_22Sm90TmaWarpSpecializedILi4ELi2ELi16ELb1ELb0EEEJSI_NS5_IJSF_NSA_ILi32EEEEEESJ_SK_SJ_SK_NS1G_6fusion15FusionCallbacksIS1K_NS1N_23LinCombPerRowBiasEltActINS1G_6thread4ReLuESJ_fSJ_SJ_fLi8ELNS_15FloatRoundStyleE2EEESI_S1M_JEEES13_NS14_INS15_ILi2ELi4ELi3EEES18_NSU_INS5_IJS19_S1L_EEENS5_IJS1L_SB_EEEEEEENS4_17SM75_U32x4_LDSM_NENS4_14SM90_TMA_STOREES1Z_NS4_17SM90_U32x4_STSM_NENS4_9Copy_AtomIJS22_SJ_EEEvEEEvvEEEEvNT_6ParamsE)
        /*0720*/ 	.short	0x0210
        /*0722*/ 	.short	0x0770


	//----- nvinfo : EIATTR_SW_WAR
	.align		4
.L_46:
        /*0724*/ 	.byte	0x04, 0x36
        /*0726*/ 	.short	(.L_48 - .L_47)
.L_47:
        /*0728*/ 	.word	0x00000008
.L_48:


//--------------------- .nv.callgraph             --------------------------
	.section	.nv.callgraph,"",@"SHT_CUDA_CALLGRAPH"
	.align	4
	.sectionentsize	8
	.align		4
        /*0000*/ 	.word	0x00000000
	.align		4
        /*0004*/ 	.word	0xffffffff
	.align		4
        /*0008*/ 	.word	index@(_ZN7cutlass13device_kernelINS_4gemm6kernel13GemmUniversalIN4cute5tupleIJiiiiEEENS1_10collective13CollectiveMmaINS1_34MainloopSm90TmaGmmaWarpSpecializedILi4ENS5_IJNS4_1CILi1EEESB_SB_EEENS1_35KernelTmaWarpSpecializedCooperativeEEENS5_IJNSA_ILi128EEENSA_ILi256EEENSA_ILi64EEEEEENS_6half_tENS5_IJlSB_lEEESJ_SK_NS4_8TiledMMAINS4_8MMA_AtomIJNS4_4SM904GMMA26MMA_64x256x16_F32F16F16_SSILNSO_5MajorE0ELSQ_0ELNSO_7ScaleInE1ELSR_1EEEEEENS4_6LayoutINS5_IJNSA_ILi2EEESB_SB_EEENS5_IJSB_NSA_ILi0EEESX_EEEEENS5_IJNS4_10UnderscoreES10_S10_EEEEENS4_13SM90_TMA_LOADENS4_14ComposedLayoutINS4_7SwizzleILi3ELi4ELi3EEENS4_18smem_ptr_flag_bitsILi16EEENSU_INS5_IJNSA_ILi8EEESH_EEENS5_IJSH_SB_EEEEEEEvNS4_8identityES13_S1D_vS1E_EENS_8epilogue10collective18CollectiveEpilogueINS1G_22Sm90TmaWarpSpecializedILi4ELi2ELi16ELb1ELb0EEEJSI_NS5_IJSF_NSA_ILi32EEEEEESJ_SK_SJ_SK_NS1G_6fusion15FusionCallbacksIS1K_NS1N_23LinCombPerRowBiasEltActINS1G_6thread4ReLuESJ_fSJ_SJ_fLi8ELNS_15FloatRoundStyleE2EEESI_S1M_JEEES13_NS14_INS15_ILi2ELi4ELi3EEES18_NSU_INS5_IJS19_S1L_EEENS5_IJS1L_SB_EEEEEEENS4_17SM75_U32x4_LDSM_NENS4_14SM90_TMA_STOREES1Z_NS4_17SM90_U32x4_STSM_NENS4_9Copy_AtomIJS22_SJ_EEEvEEEvvEEEEvNT_6ParamsE)
	.align		4
        /*000c*/ 	.word	index@(__assertfail)
	.align		4
        /*0010*/ 	.word	0x00000000
	.align		4
        /*0014*/ 	.word	0xfffffffe
	.align		4
        /*0018*/ 	.word	0x00000000
	.align		4
        /*001c*/ 	.word	0xfffffffd
	.align		4
        /*0020*/ 	.word	0x00000000
	.align		4
        /*0024*/ 	.word	0xfffffffc


//--------------------- .nv.constant4             --------------------------
	.section	.nv.constant4,"a",@progbits
	.align	8
	.align		8
.nv.constant4:
        /*0000*/ 	.dword	__assertfail
	.align		8
        /*0008*/ 	.dword	__unnamed_1
	.align		8
        /*0010*/ 	.dword	__unnamed_2
	.align		8
        /*0018*/ 	.dword	_ZN39_INTERNAL_4cd95f35_4_k_cu_fafa882f_27744cuda3std3__45__cpo5beginE
	.align		8
        /*0020*/ 	.dword	_ZN39_INTERNAL_4cd95f35_4_k_cu_fafa882f_27744cuda3std3__45__cpo3endE
	.align		8
        /*0028*/ 	.dword	_ZN39_INTERNAL_4cd95f35_4_k_cu_fafa882f_27744cuda3std3__45__cpo6cbeginE
	.align		8
        /*0030*/ 	.dword	_ZN39_INTERNAL_4cd95f35_4_k_cu_fafa882f_27744cuda3std3__45__cpo4cendE
	.align		8
        /*0038*/ 	.dword	_ZN39_INTERNAL_4cd95f35_4_k_cu_fafa882f_27744cuda3std3__441_GLOBAL__N__4cd95f35_4_k_cu_fafa882f_27746ignoreE
	.align		8
        /*0040*/ 	.dword	_ZN39_INTERNAL_4cd95f35_4_k_cu_fafa882f_27744cuda3std3__419piecewise_constructE
	.align		8
        /*0048*/ 	.dword	_ZN39_INTERNAL_4cd95f35_4_k_cu_fafa882f_27744cuda3std3__48in_placeE
	.align		8
        /*0050*/ 	.dword	_ZN39_INTERNAL_4cd95f35_4_k_cu_fafa882f_27744cuda3std6ranges3__45__cpo4swapE
	.align		8
        /*0058*/ 	.dword	_ZN39_INTERNAL_4cd95f35_4_k_cu_fafa882f_27744cuda3std6ranges3__45__cpo9iter_moveE
	.align		8
        /*0060*/ 	.dword	_ZN39_INTERNAL_4cd95f35_4_k_cu_fafa882f_27744cute7productE
	.align		8
        /*0068*/ 	.dword	_ZN39_INTERNAL_4cd95f35_4_k_cu_fafa882f_27744cute1_E
	.align		8
        /*0070*/ 	.dword	$str$22
	.align		8
        /*0078*/ 	.dword	$str$23
	.align		8
        /*0080*/ 	.dword	$str$26
	.align		8
        /*0088*/ 	.dword	$str$27


//--------------------- .text._ZN7cutlass13device_kernelINS_4gemm6kernel13GemmUniversalIN4cute5tupleIJiiiiEEENS1_10collective13CollectiveMmaINS1_34MainloopSm90TmaGmmaWarpSpecializedILi4ENS5_IJNS4_1CILi1EEESB_SB_EEENS1_35KernelTmaWarpSpecializedCooperativeEEENS5_IJNSA_ILi128EEENSA_ILi256EEENSA_ILi64EEEEEENS_6half_tENS5_IJlSB_lEEESJ_SK_NS4_8TiledMMAINS4_8MMA_AtomIJNS4_4SM904GMMA26MMA_64x256x16_F32F16F16_SSILNSO_5MajorE0ELSQ_0ELNSO_7ScaleInE1ELSR_1EEEEEENS4_6LayoutINS5_IJNSA_ILi2EEESB_SB_EEENS5_IJSB_NSA_ILi0EEESX_EEEEENS5_IJNS4_10UnderscoreES10_S10_EEEEENS4_13SM90_TMA_LOADENS4_14ComposedLayoutINS4_7SwizzleILi3ELi4ELi3EEENS4_18smem_ptr_flag_bitsILi16EEENSU_INS5_IJNSA_ILi8EEESH_EEENS5_IJSH_SB_EEEEEEEvNS4_8identityES13_S1D_vS1E_EENS_8epilogue10collective18CollectiveEpilogueINS1G_22Sm90TmaWarpSpecializedILi4ELi2ELi16ELb1ELb0EEEJSI_NS5_IJSF_NSA_ILi32EEEEEESJ_SK_SJ_SK_NS1G_6fusion15FusionCallbacksIS1K_NS1N_23LinCombPerRowBiasEltActINS1G_6thread4ReLuESJ_fSJ_SJ_fLi8ELNS_15FloatRoundStyleE2EEESI_S1M_JEEES13_NS14_INS15_ILi2ELi4ELi3EEES18_NSU_INS5_IJS19_S1L_EEENS5_IJS1L_SB_EEEEEEENS4_17SM75_U32x4_LDSM_NENS4_14SM90_TMA_STOREES1Z_NS4_17SM90_U32x4_STSM_NENS4_9Copy_AtomIJS22_SJ_EEEvEEEvvEEEEvNT_6ParamsE --------------------------
	.section	.text._ZN7cutlass13device_kernelINS_4gemm6kernel13GemmUniversalIN4cute5tupleIJiiiiEEENS1_10collective13CollectiveMmaINS1_34MainloopSm90TmaGmmaWarpSpecializedILi4ENS5_IJNS4_1CILi1EEESB_SB_EEENS1_35KernelTmaWarpSpecializedCooperativeEEENS5_IJNSA_ILi128EEENSA_ILi256EEENSA_ILi64EEEEEENS_6half_tENS5_IJlSB_lEEESJ_SK_NS4_8TiledMMAINS4_8MMA_AtomIJNS4_4SM904GMMA26MMA_64x256x16_F32F16F16_SSILNSO_5MajorE0ELSQ_0ELNSO_7ScaleInE1ELSR_1EEEEEENS4_6LayoutINS5_IJNSA_ILi2EEESB_SB_EEENS5_IJSB_NSA_ILi0EEESX_EEEEENS5_IJNS4_10UnderscoreES10_S10_EEEEENS4_13SM90_TMA_LOADENS4_14ComposedLayoutINS4_7SwizzleILi3ELi4ELi3EEENS4_18smem_ptr_flag_bitsILi16EEENSU_INS5_IJNSA_ILi8EEESH_EEENS5_IJSH_SB_EEEEEEEvNS4_8identityES13_S1D_vS1E_EENS_8epilogue10collective18CollectiveEpilogueINS1G_22Sm90TmaWarpSpecializedILi4ELi2ELi16ELb1ELb0EEEJSI_NS5_IJSF_NSA_ILi32EEEEEESJ_SK_SJ_SK_NS1G_6fusion15FusionCallbacksIS1K_NS1N_23LinCombPerRowBiasEltActINS1G_6thread4ReLuESJ_fSJ_SJ_fLi8ELNS_15FloatRoundStyleE2EEESI_S1M_JEEES13_NS14_INS15_ILi2ELi4ELi3EEES18_NSU_INS5_IJS19_S1L_EEENS5_IJS1L_SB_EEEEEEENS4_17SM75_U32x4_LDSM_NENS4_14SM90_TMA_STOREES1Z_NS4_17SM90_U32x4_STSM_NENS4_9Copy_AtomIJS22_SJ_EEEvEEEvvEEEEvNT_6ParamsE,"ax",@progbits
	.align	128
.text._ZN7cutlass13device_kernelINS_4gemm6kernel13GemmUniversalIN4cute5tupleIJiiiiEEENS1_10collective13CollectiveMmaINS1_34MainloopSm90TmaGmmaWarpSpecializedILi4ENS5_IJNS4_1CILi1EEESB_SB_EEENS1_35KernelTmaWarpSpecializedCooperativeEEENS5_IJNSA_ILi128EEENSA_ILi256EEENSA_ILi64EEEEEENS_6half_tENS5_IJlSB_lEEESJ_SK_NS4_8TiledMMAINS4_8MMA_AtomIJNS4_4SM904GMMA26MMA_64x256x16_F32F16F16_SSILNSO_5MajorE0ELSQ_0ELNSO_7ScaleInE1ELSR_1EEEEEENS4_6LayoutINS5_IJNSA_ILi2EEESB_SB_EEENS5_IJSB_NSA_ILi0EEESX_EEEEENS5_IJNS4_10UnderscoreES10_S10_EEEEENS4_13SM90_TMA_LOADENS4_14ComposedLayoutINS4_7SwizzleILi3ELi4ELi3EEENS4_18smem_ptr_flag_bitsILi16EEENSU_INS5_IJNSA_ILi8EEESH_EEENS5_IJSH_SB_EEEEEEEvNS4_8identityES13_S1D_vS1E_EENS_8epilogue10collective18CollectiveEpilogueINS1G_22Sm90TmaWarpSpecializedILi4ELi2ELi16ELb1ELb0EEEJSI_NS5_IJSF_NSA_ILi32EEEEEESJ_SK_SJ_SK_NS1G_6fusion15FusionCallbacksIS1K_NS1N_23LinCombPerRowBiasEltActINS1G_6thread4ReLuESJ_fSJ_SJ_fLi8ELNS_15FloatRoundStyleE2EEESI_S1M_JEEES13_NS14_INS15_ILi2ELi4ELi3EEES18_NSU_INS5_IJS19_S1L_EEENS5_IJS1L_SB_EEEEEEENS4_17SM75_U32x4_LDSM_NENS4_14SM90_TMA_STOREES1Z_NS4_17SM90_U32x4_STSM_NENS4_9Copy_AtomIJS22_SJ_EEEvEEEvvEEEEvNT_6ParamsE:
        .type           _ZN7cutlass13device_kernelINS_4gemm6kernel13GemmUniversalIN4cute5tupleIJiiiiEEENS1_10collective13CollectiveMmaINS1_34MainloopSm90TmaGmmaWarpSpecializedILi4ENS5_IJNS4_1CILi1EEESB_SB_EEENS1_35KernelTmaWarpSpecializedCooperativeEEENS5_IJNSA_ILi128EEENSA_ILi256EEENSA_ILi64EEEEEENS_6half_tENS5_IJlSB_lEEESJ_SK_NS4_8TiledMMAINS4_8MMA_AtomIJNS4_4SM904GMMA26MMA_64x256x16_F32F16F16_SSILNSO_5MajorE0ELSQ_0ELNSO_7ScaleInE1ELSR_1EEEEEENS4_6LayoutINS5_IJNSA_ILi2EEESB_SB_EEENS5_IJSB_NSA_ILi0EEESX_EEEEENS5_IJNS4_10UnderscoreES10_S10_EEEEENS4_13SM90_TMA_LOADENS4_14ComposedLayoutINS4_7SwizzleILi3ELi4ELi3EEENS4_18smem_ptr_flag_bitsILi16EEENSU_INS5_IJNSA_ILi8EEESH_EEENS5_IJSH_SB_EEEEEEEvNS4_8identityES13_S1D_vS1E_EENS_8epilogue10collective18CollectiveEpilogueINS1G_22Sm90TmaWarpSpecializedILi4ELi2ELi16ELb1ELb0EEEJSI_NS5_IJSF_NSA_ILi32EEEEEESJ_SK_SJ_SK_NS1G_6fusion15FusionCallbacksIS1K_NS1N_23LinCombPerRowBiasEltActINS1G_6thread4ReLuESJ_fSJ_SJ_fLi8ELNS_15FloatRoundStyleE2EEESI_S1M_JEEES13_NS14_INS15_ILi2ELi4ELi3EEES18_NSU_INS5_IJS19_S1L_EEENS5_IJS1L_SB_EEEEEEENS4_17SM75_U32x4_LDSM_NENS4_14SM90_TMA_STOREES1Z_NS4_17SM90_U32x4_STSM_NENS4_9Copy_AtomIJS22_SJ_EEEvEEEvvEEEEvNT_6ParamsE,@function
        .size           _ZN7cutlass13device_kernelINS_4gemm6kernel13GemmUniversalIN4cute5tupleIJiiiiEEENS1_10collective13CollectiveMmaINS1_34MainloopSm90TmaGmmaWarpSpecializedILi4ENS5_IJNS4_1CILi1EEESB_SB_EEENS1_35KernelTmaWarpSpecializedCooperativeEEENS5_IJNSA_ILi128EEENSA_ILi256EEENSA_ILi64EEEEEENS_6half_tENS5_IJlSB_lEEESJ_SK_NS4_8TiledMMAINS4_8MMA_AtomIJNS4_4SM904GMMA26MMA_64x256x16_F32F16F16_SSILNSO_5MajorE0ELSQ_0ELNSO_7ScaleInE1ELSR_1EEEEEENS4_6LayoutINS5_IJNSA_ILi2EEESB_SB_EEENS5_IJSB_NSA_ILi0EEESX_EEEEENS5_IJNS4_10UnderscoreES10_S10_EEEEENS4_13SM90_TMA_LOADENS4_14ComposedLayoutINS4_7SwizzleILi3ELi4ELi3EEENS4_18smem_ptr_flag_bitsILi16EEENSU_INS5_IJNSA_ILi8EEESH_EEENS5_IJSH_SB_EEEEEEEvNS4_8identityES13_S1D_vS1E_EENS_8epilogue10collective18CollectiveEpilogueINS1G_22Sm90TmaWarpSpecializedILi4ELi2ELi16ELb1ELb0EEEJSI_NS5_IJSF_NSA_ILi32EEEEEESJ_SK_SJ_SK_NS1G_6fusion15FusionCallbacksIS1K_NS1N_23LinCombPerRowBiasEltActINS1G_6thread4ReLuESJ_fSJ_SJ_fLi8ELNS_15FloatRoundStyleE2EEESI_S1M_JEEES13_NS14_INS15_ILi2ELi4ELi3EEES18_NSU_INS5_IJS19_S1L_EEENS5_IJS1L_SB_EEEEEEENS4_17SM75_U32x4_LDSM_NENS4_14SM90_TMA_STOREES1Z_NS4_17SM90_U32x4_STSM_NENS4_9Copy_AtomIJS22_SJ_EEEvEEEvvEEEEvNT_6ParamsE,(.L_x_258 - _ZN7cutlass13device_kernelINS_4gemm6kernel13GemmUniversalIN4cute5tupleIJiiiiEEENS1_10collective13CollectiveMmaINS1_34MainloopSm90TmaGmmaWarpSpecializedILi4ENS5_IJNS4_1CILi1EEESB_SB_EEENS1_35KernelTmaWarpSpecializedCooperativeEEENS5_IJNSA_ILi128EEENSA_ILi256EEENSA_ILi64EEEEEENS_6half_tENS5_IJlSB_lEEESJ_SK_NS4_8TiledMMAINS4_8MMA_AtomIJNS4_4SM904GMMA26MMA_64x256x16_F32F16F16_SSILNSO_5MajorE0ELSQ_0ELNSO_7ScaleInE1ELSR_1EEEEEENS4_6LayoutINS5_IJNSA_ILi2EEESB_SB_EEENS5_IJSB_NSA_ILi0EEESX_EEEEENS5_IJNS4_10UnderscoreES10_S10_EEEEENS4_13SM90_TMA_LOADENS4_14ComposedLayoutINS4_7SwizzleILi3ELi4ELi3EEENS4_18smem_ptr_flag_bitsILi16EEENSU_INS5_IJNSA_ILi8EEESH_EEENS5_IJSH_SB_EEEEEEEvNS4_8identityES13_S1D_vS1E_EENS_8epilogue10collective18CollectiveEpilogueINS1G_22Sm90TmaWarpSpecializedILi4ELi2ELi16ELb1ELb0EEEJSI_NS5_IJSF_NSA_ILi32EEEEEESJ_SK_SJ_SK_NS1G_6fusion15FusionCallbacksIS1K_NS1N_23LinCombPerRowBiasEltActINS1G_6thread4ReLuESJ_fSJ_SJ_fLi8ELNS_15FloatRoundStyleE2EEESI_S1M_JEEES13_NS14_INS15_ILi2ELi4ELi3EEES18_NSU_INS5_IJS19_S1L_EEENS5_IJS1L_SB_EEEEEEENS4_17SM75_U32x4_LDSM_NENS4_14SM90_TMA_STOREES1Z_NS4_17SM90_U32x4_STSM_NENS4_9Copy_AtomIJS22_SJ_EEEvEEEvvEEEEvNT_6ParamsE)
        .other          _ZN7cutlass13device_kernelINS_4gemm6kernel13GemmUniversalIN4cute5tupleIJiiiiEEENS1_10collective13CollectiveMmaINS1_34MainloopSm90TmaGmmaWarpSpecializedILi4ENS5_IJNS4_1CILi1EEESB_SB_EEENS1_35KernelTmaWarpSpecializedCooperativeEEENS5_IJNSA_ILi128EEENSA_ILi256EEENSA_ILi64EEEEEENS_6half_tENS5_IJlSB_lEEESJ_SK_NS4_8TiledMMAINS4_8MMA_AtomIJNS4_4SM904GMMA26MMA_64x256x16_F32F16F16_SSILNSO_5MajorE0ELSQ_0ELNSO_7ScaleInE1ELSR_1EEEEEENS4_6LayoutINS5_IJNSA_ILi2EEESB_SB_EEENS5_IJSB_NSA_ILi0EEESX_EEEEENS5_IJNS4_10UnderscoreES10_S10_EEEEENS4_13SM90_TMA_LOADENS4_14ComposedLayoutINS4_7SwizzleILi3ELi4ELi3EEENS4_18smem_ptr_flag_bitsILi16EEENSU_INS5_IJNSA_ILi8EEESH_EEENS5_IJSH_SB_EEEEEEEvNS4_8identityES13_S1D_vS1E_EENS_8epilogue10collective18CollectiveEpilogueINS1G_22Sm90TmaWarpSpecializedILi4ELi2ELi16ELb1ELb0EEEJSI_NS5_IJSF_NSA_ILi32EEEEEESJ_SK_SJ_SK_NS1G_6fusion15FusionCallbacksIS1K_NS1N_23LinCombPerRowBiasEltActINS1G_6thread4ReLuESJ_fSJ_SJ_fLi8ELNS_15FloatRoundStyleE2EEESI_S1M_JEEES13_NS14_INS15_ILi2ELi4ELi3EEES18_NSU_INS5_IJS19_S1L_EEENS5_IJS1L_SB_EEEEEEENS4_17SM75_U32x4_LDSM_NENS4_14SM90_TMA_STOREES1Z_NS4_17SM90_U32x4_STSM_NENS4_9Copy_AtomIJS22_SJ_EEEvEEEvvEEEEvNT_6ParamsE,@"STO_CUDA_ENTRY STV_DEFAULT"
_ZN7cutlass13device_kernelINS_4gemm6kernel13GemmUniversalIN4cute5tupleIJiiiiEEENS1_10collective13CollectiveMmaINS1_34MainloopSm90TmaGmmaWarpSpecializedILi4ENS5_IJNS4_1CILi1EEESB_SB_EEENS1_35KernelTmaWarpSpecializedCooperativeEEENS5_IJNSA_ILi128EEENSA_ILi256EEENSA_ILi64EEEEEENS_6half_tENS5_IJlSB_lEEESJ_SK_NS4_8TiledMMAINS4_8MMA_AtomIJNS4_4SM904GMMA26MMA_64x256x16_F32F16F16_SSILNSO_5MajorE0ELSQ_0ELNSO_7ScaleInE1ELSR_1EEEEEENS4_6LayoutINS5_IJNSA_ILi2EEESB_SB_EEENS5_IJSB_NSA_ILi0EEESX_EEEEENS5_IJNS4_10UnderscoreES10_S10_EEEEENS4_13SM90_TMA_LOADENS4_14ComposedLayoutINS4_7SwizzleILi3ELi4ELi3EEENS4_18smem_ptr_flag_bitsILi16EEENSU_INS5_IJNSA_ILi8EEESH_EEENS5_IJSH_SB_EEEEEEEvNS4_8identityES13_S1D_vS1E_EENS_8epilogue10collective18CollectiveEpilogueINS1G_22Sm90TmaWarpSpecializedILi4ELi2ELi16ELb1ELb0EEEJSI_NS5_IJSF_NSA_ILi32EEEEEESJ_SK_SJ_SK_NS1G_6fusion15FusionCallbacksIS1K_NS1N_23LinCombPerRowBiasEltActINS1G_6thread4ReLuESJ_fSJ_SJ_fLi8ELNS_15FloatRoundStyleE2EEESI_S1M_JEEES13_NS14_INS15_ILi2ELi4ELi3EEES18_NSU_INS5_IJS19_S1L_EEENS5_IJS1L_SB_EEEEEEENS4_17SM75_U32x4_LDSM_NENS4_14SM90_TMA_STOREES1Z_NS4_17SM90_U32x4_STSM_NENS4_9Copy_AtomIJS22_SJ_EEEvEEEvvEEEEvNT_6ParamsE:
[----:B------:R-:W1:Y:S01]  /*0000*/  LDC R1, c[0x0][0x28] ;  /* 0x00000a00ff017b82 */ /* 0x000e620000000800 */
[----:B------:R-:W2:Y:S07]  /*0010*/  S2R R18, SR_TID.X ;  /* 0x0000000000127919 */ /* 0x000eae0000002100 */
[----:B------:R-:W3:Y:S01]  /*0020*/  LDC.64 R4, c[0x0][0x588] ;  /* 0x00016200ff047b82 */ /* 0x000ee20000000a00 */
[----:B------:R-:W-:Y:S01]  /*0030*/  ELECT P0, URZ, PT ;  /* 0x00000000003f782f */ /* 0x000fe20003800000 */
[----:B------:R-:W-:Y:S01]  /*0040*/  BSSY B0, `(.L_x_0) ;  /* 0x0000016000007945 */ /* 0x000fe20003800000 */
[----:B--2---:R-:W-:-:S02]  /*0050*/  SHF.R.U32.HI R6, RZ, 0x5, R18 ;  /* 0x00000005ff067819 */ /* 0x004fc40000011612 */
[----:B------:R-:W-:-:S03]  /*0060*/  SHF.R.U32.HI R2, RZ, 0x7, R18 ;  /* 0x00000007ff027819 */ /* 0x000fc60000011612 */
[----:B------:R-:W2:Y:S04]  /*0070*/  SHFL.IDX PT, R0, R6, RZ, 0x1f ;  /* 0x00001fff06007589 */ /* 0x000ea800000e0000 */
[----:B------:R4:W1:Y:S01]  /*0080*/  SHFL.IDX PT, R10, R2, RZ, 0x1f ;  /* 0x00001fff020a7589 */ /* 0x00086200000e0000 */
[----:B--2---:R-:W-:Y:S02]  /*0090*/  ISETP.NE.OR P0, PT, R0, RZ, !P0 ;  /* 0x000000ff0000720c */ /* 0x004fe40004705670 */
[----:B------:R-:W-:-:S11]  /*00a0*/  SHF.R.S32.HI R3, RZ, 0x1f, R0 ;  /* 0x0000001fff037819 */ /* 0x000fd60000011400 */
[----:B-1-34-:R-:W-:Y:S05]  /*00b0*/  @P0 BRA `(.L_x_1) ;  /* 0x0000000000380947 */ /* 0x01afea0003800000 */
[----:B------:R-:W-:Y:S02]  /*00c0*/  ULDC.64 UR4, c[0x0][0x198] ;  /* 0x0000660000047ab9 */ /* 0x000fe40000000a00 */
[----:B------:R-:W-:Y:S02]  /*00d0*/  UIADD3 UR6, UP0, UR4, 0xf0, URZ ;  /* 0x000000f004067890 */ /* 0x000fe4000ff1e03f */
[----:B------:R-:W-:Y:S02]  /*00e0*/  UIADD3 UR8, UP1, UR4, 0x1f0, URZ ;  /* 0x000001f004087890 */ /* 0x000fe4000ff3e03f */
[----:B------:R-:W-:Y:S02]  /*00f0*/  UIADD3 UR10, UP2, UR4, 0x3f0, URZ ;  /* 0x000003f0040a7890 */ /* 0x000fe4000ff5e03f */
[----:B------:R-:W-:Y:S02]  /*0100*/  UIADD3 UR4, UP3, UR4, 0x4f0, URZ ;  /* 0x000004f004047890 */ /* 0x000fe4000ff7e03f */
[----:B------:R-:W-:-:S02]  /*0110*/  UIADD3.X UR7, URZ, UR5, URZ, UP0, !UPT ;  /* 0x000000053f077290 */ /* 0x000fc400087fe43f */
[----:B------:R-:W-:Y:S02]  /*0120*/  UIADD3.X UR9, URZ, UR5, URZ, UP1, !UPT ;  /* 0x000000053f097290 */ /* 0x000fe40008ffe43f */
[----:B------:R-:W-:Y:S02]  /*0130*/  UIADD3.X UR11, URZ, UR5, URZ, UP2, !UPT ;  /* 0x000000053f0b7290 */ /* 0x000fe400097fe43f */
[----:B------:R-:W-:-:S03]  /*0140*/  UIADD3.X UR5, URZ, UR5, URZ, UP3, !UPT ;  /* 0x000000053f057290 */ /* 0x000fc60009ffe43f */
[----:B------:R1:W-:Y:S02]  /*0150*/  UTMACCTL.PF [UR6] ;  /* 0x00000000060079b9 */ /* 0x0003e40008040000 */
[----:B------:R1:W-:Y:S02]  /*0160*/  UTMACCTL.PF [UR8] ;  /* 0x00000000080079b9 */ /* 0x0003e40008040000 */
[----:B------:R1:W-:Y:S02]  /*0170*/  UTMACCTL.PF [UR10] ;  /* 0x000000000a0079b9 */ /* 0x0003e40008040000 */
[----:B------:R1:W-:Y:S02]  /*0180*/  UTMACCTL.PF [UR4] ;  /* 0x00000000040079b9 */ /* 0x0003e40008040000 */
[----:B-1----:R-:W-:Y:S01]  /*0190*/  NOP ;  /* 0x0000000000007918 */ /* 0x002fe20000000000 */
.L_x_1:
[----:B------:R-:W-:Y:S05]  /*01a0*/  BSYNC B0 ;  /* 0x0000000000007941 */ /* 0x000fea0003800000 */
.L_x_0:
[----:B------:R-:W-:Y:S01]  /*01b0*/  ULDC.64 UR4, c[0x0][0x590] ;  /* 0x0001640000047ab9 */ /* 0x000fe20000000a00 */
[----:B------:R-:W-:Y:S01]  /*01c0*/  LEA.HI R3, R3, R0, RZ, 0x2 ;  /* 0x0000000003037211 */ /* 0x000fe200078f10ff */
[----:B------:R-:W-:Y:S01]  /*01d0*/  ULDC.64 UR48, c[0x0][0x208] ;  /* 0x0000820000307ab9 */ /* 0x000fe20000000a00 */
[----:B------:R-:W-:Y:S01]  /*01e0*/  ISETP.NE.U32.AND P2, PT, RZ, UR4, PT ;  /* 0x00000004ff007c0c */ /* 0x000fe2000bf45070 */
[----:B------:R-:W-:Y:S01]  /*01f0*/  IMAD.MOV.U32 R2, RZ, RZ, R4 ;  /* 0x000000ffff027224 */ /* 0x000fe200078e0004 */
[----:B------:R-:W-:Y:S02]  /*0200*/  LOP3.LUT R3, R3, 0xfffffffc, RZ, 0xc0, !PT ;  /* 0xfffffffc03037812 */ /* 0x000fe400078ec0ff */
[----:B------:R-:W-:Y:S02]  /*0210*/  ISETP.NE.AND.EX P3, PT, RZ, UR5, PT, P2 ;  /* 0x00000005ff007c0c */ /* 0x000fe4000bf65320 */
[----:B------:R-:W-:Y:S01]  /*0220*/  PRMT R7, RZ, 0x7610, R7 ;  /* 0x00007610ff077816 */ /* 0x000fe20000000007 */
[----:B------:R-:W-:Y:S01]  /*0230*/  IMAD.IADD R0, R0, 0x1, -R3 ;  /* 0x0000000100007824 */ /* 0x000fe200078e0a03 */
[----:B------:R-:W-:-:S09]  /*0240*/  MOV R3, R5 ;  /* 0x0000000500037202 */ /* 0x000fd20000000f00 */
[----:B------:R-:W-:Y:S05]  /*0250*/  @P3 BRA `(.L_x_2) ;  /* 0x0000000000303947 */ /* 0x000fea0003800000 */
[----:B------:R-:W-:Y:S02]  /*0260*/  ULDC.64 UR6, c[0x0][0x588] ;  /* 0x0001620000067ab9 */ /* 0x000fe40000000a00 */
[----:B------:R-:W-:-:S04]  /*0270*/  ISETP.NE.U32.AND P0, PT, RZ, UR6, PT ;  /* 0x00000006ff007c0c */ /* 0x000fc8000bf05070 */
[----:B------:R-:W-:-:S13]  /*0280*/  ISETP.NE.AND.EX P0, PT, RZ, UR7, PT, P0 ;  /* 0x00000007ff007c0c */ /* 0x000fda000bf05300 */
[----:B------:R-:W-:Y:S05]  /*0290*/  @!P0 BRA `(.L_x_3) ;  /* 0x0000000000108947 */ /* 0x000fea0003800000 */
[----:B------:R-:W2:Y:S02]  /*02a0*/  LDG.E R7, desc[UR48][R2.64] ;  /* 0x0000003002077981 */ /* 0x000ea4000c1e1900 */
[----:B--2---:R-:W-:Y:S01]  /*02b0*/  FSETP.NEU.AND P1, PT, R7, RZ, PT ;  /* 0x000000ff0700720b */ /* 0x004fe20003f2d000 */
[----:B------:R-:W-:Y:S01]  /*02c0*/  IMAD.MOV.U32 R7, RZ, RZ, 0x1 ;  /* 0x00000001ff077424 */ /* 0x000fe200078e00ff */
[----:B------:R-:W-:Y:S11]  /*02d0*/  BRA `(.L_x_2) ;  /* 0x0000000000107947 */ /* 0x000ff60003800000 */
.L_x_3:
[----:B------:R-:W-:Y:S01]  /*02e0*/  ULDC UR6, c[0x0][0x580] ;  /* 0x0001600000067ab9 */ /* 0x000fe20000000800 */
[----:B------:R-:W-:Y:S01]  /*02f0*/  IMAD.MOV.U32 R7, RZ, RZ, 0x1 ;  /* 0x00000001ff077424 */ /* 0x000fe200078e00ff */
[----:B------:R-:W-:Y:S02]  /*0300*/  FSETP.NEU.AND P1, PT, RZ, UR6, PT ;  /* 0x00000006ff007c0b */ /* 0x000fe4000bf2d000 */
[----:B------:R-:W-:-:S11]  /*0310*/  CS2R R2, SRZ ;  /* 0x0000000000027805 */ /* 0x000fd6000001ff00 */
.L_x_2:
[----:B------:R-:W-:Y:S02]  /*0320*/  ISETP.NE.U32.AND P4, PT, R2, RZ, PT ;  /* 0x000000ff0200720c */ /* 0x000fe40003f85070 */
[----:B------:R-:W-:Y:S02]  /*0330*/  ISETP.NE.AND.EX P5, PT, RZ, UR5, PT, P2 ;  /* 0x00000005ff007c0c */ /* 0x000fe4000bfa5320 */
[----:B------:R-:W-:Y:S02]  /*0340*/  ISETP.NE.AND.EX P2, PT, R3, RZ, PT, P4 ;  /* 0x000000ff0300720c */ /* 0x000fe40003f45340 */
[----:B------:R-:W-:-:S11]  /*0350*/  PLOP3.LUT P0, PT, PT, PT, PT, 0x8, 0x0 ;  /* 0x000000000000781c */ /* 0x000fd60003f0e170 */
[----:B------:R-:W-:Y:S05]  /*0360*/  @P2 BRA P5, `(.L_x_4) ;  /* 0x0000000000342947 */ /* 0x000fea0002800000 */
[----:B------:R-:W-:-:S04]  /*0370*/  ISETP.NE.U32.AND P0, PT, RZ, UR4, PT ;  /* 0x00000004ff007c0c */ /* 0x000fc8000bf05070 */
[----:B------:R-:W-:-:S13]  /*0380*/  ISETP.NE.AND.EX P0, PT, RZ, UR5, PT, P0 ;  /* 0x00000005ff007c0c */ /* 0x000fda000bf05300 */
[----:B------:R-:W-:Y:S05]  /*0390*/  @!P0 BRA `(.L_x_5) ;  /* 0x0000000000248947 */ /* 0x000fea0003800000 */
[----:B------:R-:W-:Y:S02]  /*03a0*/  PRMT R7, R7, 0x9910, RZ ;  /* 0x0000991007077816 */ /* 0x000fe400000000ff */
[----:B------:R-:W-:Y:S02]  /*03b0*/  ISETP.NE.U32.AND P0, PT, R2, RZ, PT ;  /* 0x000000ff0200720c */ /* 0x000fe40003f05070 */
[----:B------:R-:W-:Y:S02]  /*03c0*/  ISETP.NE.AND P2, PT, R7, RZ, PT ;  /* 0x000000ff0700720c */ /* 0x000fe40003f45270 */
[----:B------:R-:W-:Y:S02]  /*03d0*/  ISETP.NE.AND.EX P0, PT, R3, RZ, PT, P0 ;  /* 0x000000ff0300720c */ /* 0x000fe40003f05300 */
[----:B------:R-:W-:-:S09]  /*03e0*/  SEL R2, RZ, 0xffffffff, P1 ;  /* 0xffffffffff027807 */ /* 0x000fd20000800000 */
[----:B------:R-:W-:-:S04]  /*03f0*/  @!P2 SEL R2, RZ, 0xffffffff, P0 ;  /* 0xffffffffff02a807 */ /* 0x000fc80000000000 */
[----:B------:R-:W-:-:S04]  /*0400*/  LOP3.LUT R2, R2, 0x1, RZ, 0xc0, !PT ;  /* 0x0000000102027812 */ /* 0x000fc800078ec0ff */
[----:B------:R-:W-:Y:S01]  /*0410*/  ISETP.EQ.U32.AND P0, PT, R2, 0x1, PT ;  /* 0x000000010200780c */ /* 0x000fe20003f02070 */
[----:B------:R-:W-:-:S12]  /*0420*/  BRA `(.L_x_4) ;  /* 0x0000000000047947 */ /* 0x000fd80003800000 */
.L_x_5:
[----:B------:R-:W-:-:S13]  /*0430*/  PLOP3.LUT P0, PT, P1, PT, PT, 0x8, 0x0 ;  /* 0x000000000000781c */ /* 0x000fda0000f0e170 */
.L_x_4:
[----:B------:R-:W1:Y:S02]  /*0440*/  SHFL.IDX PT, R2, R6, RZ, 0x1f ;  /* 0x00001fff06027589 */ /* 0x000e6400000e0000 */
[----:B-1----:R-:W-:-:S13]  /*0450*/  ISETP.NE.AND P1, PT, R2, RZ, PT ;  /* 0x000000ff0200720c */ /* 0x002fda0003f25270 */
[----:B------:R-:W-:Y:S05]  /*0460*/  @P1 BRA `(.L_x_6) ;  /* 0x0000000000581947 */ /* 0x000fea0003800000 */
[----:B------:R-:W1:Y:S01]  /*0470*/  S2UR UR8, SR_CgaCtaId ;  /* 0x00000000000879c3 */ /* 0x000e620000008800 */
[----:B------:R-:W-:Y:S01]  /*0480*/  UMOV UR4, 0x400 ;  /* 0x0000040000047882 */ /* 0x000fe20000000000 */
[----:B------:R-:W-:Y:S01]  /*0490*/  UMOV UR5, 0x1 ;  /* 0x0000000100057882 */ /* 0x000fe20000000000 */
[----:B------:R-:W-:Y:S01]  /*04a0*/  UMOV UR6, 0x100 ;  /* 0x0000010000067882 */ /* 0x000fe20000000000 */
[----:B------:R-:W-:Y:S01]  /*04b0*/  ELECT P1, URZ, PT ;  /* 0x00000000003f782f */ /* 0x000fe20003820000 */
[----:B------:R-:W-:-:S04]  /*04c0*/  UIADD3 UR6, -UR6, 0x100000, URZ ;  /* 0x0010000006067890 */ /* 0x000fc8000fffe13f */
[----:B------:R-:W-:Y:S02]  /*04d0*/  USHF.L.U32 UR7, UR6, 0xb, URZ ;  /* 0x0000000b06077899 */ /* 0x000fe4000800063f */
[----:B------:R-:W-:Y:S02]  /*04e0*/  USHF.L.U32 UR6, UR6, 0x1, URZ ;  /* 0x0000000106067899 */ /* 0x000fe4000800063f */
[----:B-1----:R-:W-:Y:S02]  /*04f0*/  ULEA UR8, UR8, UR4, 0x18 ;  /* 0x0000000408087291 */ /* 0x002fe4000f8ec03f */
[----:B------:R-:W-:-:S04]  /*0500*/  UIADD3 UR4, -UR5, 0x100000, URZ ;  /* 0x0010000005047890 */ /* 0x000fc8000fffe13f */
[----:B------:R-:W-:Y:S02]  /*0510*/  USHF.L.U32 UR5, UR4, 0xb, URZ ;  /* 0x0000000b04057899 */ /* 0x000fe4000800063f */
[----:B------:R-:W-:Y:S01]  /*0520*/  USHF.L.U32 UR4, UR4, 0x1, URZ ;  /* 0x0000000104047899 */ /* 0x000fe2000800063f */
[----:B------:R-:W1:Y:S11]  /*0530*/  FENCE.VIEW.ASYNC.S ;  /* 0x00000000000073c6 */ /* 0x000e760000000000 */
[----:B-1----:R1:W2:Y:S01]  /*0540*/  SYNCS.EXCH.64 URZ, [UR8], UR4 ;  /* 0x00000004083f75b2 */ /* 0x0022a20008000100 */
[----:B------:R1:W3:Y:S01]  /*0550*/  SYNCS.EXCH.64 URZ, [UR8+0x20], UR6 ;  /* 0x00002006083f75b2 */ /* 0x0002e20008000100 */
[----:B------:R1:W4:Y:S01]  /*0560*/  SYNCS.EXCH.64 URZ, [UR8+0x8], UR4 ;  /* 0x00000804083f75b2 */ /* 0x0003220008000100 */
[----:B------:R1:W1:Y:S01]  /*0570*/  SYNCS.EXCH.64 URZ, [UR8+0x28], UR6 ;  /* 0x00002806083f75b2 */ /* 0x0002620008000100 */
[----:B------:R1:W1:Y:S01]  /*0580*/  SYNCS.EXCH.64 URZ, [UR8+0x10], UR4 ;  /* 0x00001004083f75b2 */ /* 0x0002620008000100 */
[----:B------:R1:W1:Y:S01]  /*0590*/  SYNCS.EXCH.64 URZ, [UR8+0x30], UR6 ;  /* 0x00003006083f75b2 */ /* 0x0002620008000100 */
[----:B------:R1:W1:Y:S01]  /*05a0*/  SYNCS.EXCH.64 URZ, [UR8+0x18], UR4 ;  /* 0x00001804083f75b2 */ /* 0x0002620008000100 */
[----:B------:R1:W1:Y:S01]  /*05b0*/  SYNCS.EXCH.64 URZ, [UR8+0x38], UR6 ;  /* 0x00003806083f75b2 */ /* 0x0002620008000100 */
[----:B------:R-:W-:Y:S01]  /*05c0*/  NOP ;  /* 0x0000000000007918 */ /* 0x000fe20000000000 */
.L_x_6:
[----:B------:R-:W5:Y:S01]  /*05d0*/  SHFL.IDX PT, R3, R6, RZ, 0x1f ;  /* 0x00001fff06037589 */ /* 0x000f6200000e0000 */
[----:B------:R-:W1:Y:S01]  /*05e0*/  LDC R2, c[0x0][0x904] ;  /* 0x00024100ff027b82 */ /* 0x000e620000000800 */
[----:B------:R-:W-:Y:S01]  /*05f0*/  NOP ;  /* 0x0000000000007918 */ /* 0x000fe20000000000 */
[----:B-----5:R-:W-:-:S13]  /*0600*/  ISETP.NE.AND P1, PT, R3, RZ, PT ;  /* 0x000000ff0300720c */ /* 0x020fda0003f25270 */
[----:B------:R-:W-:Y:S05]  /*0610*/  @P1 BRA `(.L_x_7) ;  /* 0x0000000000581947 */ /* 0x000fea0003800000 */
[----:B-1----:R-:W1:Y:S01]  /*0620*/  S2UR UR5, SR_CgaCtaId ;  /* 0x00000000000579c3 */ /* 0x002e620000008800 */
[----:B------:R-:W-:Y:S01]  /*0630*/  UMOV UR4, 0x400 ;  /* 0x0000040000047882 */ /* 0x000fe20000000000 */
[----:B------:R-:W-:Y:S01]  /*0640*/  UMOV UR6, 0x20 ;  /* 0x0000002000067882 */ /* 0x000fe20000000000 */
[----:B------:R-:W-:Y:S01]  /*0650*/  UMOV UR7, 0x100 ;  /* 0x0000010000077882 */ /* 0x000fe20000000000 */
[----:B------:R-:W-:Y:S01]  /*0660*/  ELECT P1, URZ, PT ;  /* 0x00000000003f782f */ /* 0x000fe20003820000 */
[----:B-1----:R-:W-:Y:S02]  /*0670*/  ULEA UR8, UR5, UR4, 0x18 ;  /* 0x0000000405087291 */ /* 0x002fe4000f8ec03f */
[----:B------:R-:W-:-:S04]  /*0680*/  UIADD3 UR4, -UR6, 0x100000, URZ ;  /* 0x0010000006047890 */ /* 0x000fc8000fffe13f */
[----:B------:R-:W-:Y:S02]  /*0690*/  USHF.L.U32 UR5, UR4, 0xb, URZ ;  /* 0x0000000b04057899 */ /* 0x000fe4000800063f */
[----:B------:R-:W-:Y:S02]  /*06a0*/  USHF.L.U32 UR4, UR4, 0x1, URZ ;  /* 0x0000000104047899 */ /* 0x000fe4000800063f */
[----:B------:R-:W-:-:S04]  /*06b0*/  UIADD3 UR6, -UR7, 0x100000, URZ ;  /* 0x0010000007067890 */ /* 0x000fc8000fffe13f */
[----:B------:R-:W-:Y:S02]  /*06c0*/  USHF.L.U32 UR7, UR6, 0xb, URZ ;  /* 0x0000000b06077899 */ /* 0x000fe4000800063f */
[----:B------:R-:W-:Y:S01]  /*06d0*/  USHF.L.U32 UR6, UR6, 0x1, URZ ;  /* 0x0000000106067899 */ /* 0x000fe2000800063f */
[----:B------:R-:W1:Y:S03]  /*06e0*/  FENCE.VIEW.ASYNC.S ;  /* 0x00000000000073c6 */ /* 0x000e660000000000 */
[----:B-1----:R1:W1:Y:S08]  /*06f0*/  SYNCS.EXCH.64 URZ, [UR8+0x40], UR4 ;  /* 0x00004004083f75b2 */ /* 0x0022700008000100 */
[----:B------:R1:W1:Y:S01]  /*0700*/  SYNCS.EXCH.64 URZ, [UR8+0x60], UR6 ;  /* 0x00006006083f75b2 */ /* 0x0002620008000100 */
[----:B------:R1:W1:Y:S01]  /*0710*/  SYNCS.EXCH.64 URZ, [UR8+0x48], UR4 ;  /* 0x00004804083f75b2 */ /* 0x0002620008000100 */
[----:B------:R1:W1:Y:S01]  /*0720*/  SYNCS.EXCH.64 URZ, [UR8+0x68], UR6 ;  /* 0x00006806083f75b2 */ /* 0x0002620008000100 */
[----:B------:R1:W1:Y:S01]  /*0730*/  SYNCS.EXCH.64 URZ, [UR8+0x50], UR4 ;  /* 0x00005004083f75b2 */ /* 0x0002620008000100 */
[----:B------:R1:W1:Y:S01]  /*0740*/  SYNCS.EXCH.64 URZ, [UR8+0x70], UR6 ;  /* 0x00007006083f75b2 */ /* 0x0002620008000100 */
[----:B------:R1:W1:Y:S01]  /*0750*/  SYNCS.EXCH.64 URZ, [UR8+0x58], UR4 ;  /* 0x00005804083f75b2 */ /* 0x0002620008000100 */
[----:B------:R1:W1:Y:S01]  /*0760*/  SYNCS.EXCH.64 URZ, [UR8+0x78], UR6 ;  /* 0x00007806083f75b2 */ /* 0x0002620008000100 */
[----:B------:R-:W-:Y:S01]  /*0770*/  NOP ;  /* 0x0000000000007918 */ /* 0x000fe20000000000 */
.L_x_7:
[----:B------:R-:W5:Y:S01]  /*0780*/  SHFL.IDX PT, R6, R6, RZ, 0x1f ;  /* 0x00001fff06067589 */ /* 0x000f6200000e0000 */
[----:B-1----:R-:W-:Y:S02]  /*0790*/  ISETP.NE.AND P6, PT, R2, 0x1, PT ;  /* 0x000000010200780c */ /* 0x002fe40003fc5270 */
[----:B------:R-:W-:Y:S01]  /*07a0*/  ELECT P1, URZ, PT ;  /* 0x00000000003f782f */ /* 0x000fe20003820000 */
[----:B------:R-:W1:Y:S01]  /*07b0*/  S2UR UR37, SR_CgaCtaId ;  /* 0x00000000002579c3 */ /* 0x000e620000008800 */
[----:B------:R-:W2:Y:S01]  /*07c0*/  S2R R3, SR_CTAID.Y ;  /* 0x0000000000037919 */ /* 0x000ea20000002600 */
[----:B------:R-:W-:Y:S01]  /*07d0*/  UMOV UR4, 0x20 ;  /* 0x0000002000047882 */ /* 0x000fe20000000000 */
[----:B------:R-:W-:Y:S01]  /*07e0*/  ISETP.NE.AND P4, PT, R0, RZ, PT ;  /* 0x000000ff0000720c */ /* 0x000fe20003f85270 */
[----:B------:R-:W-:Y:S01]  /*07f0*/  NOP ;  /* 0x0000000000007918 */ /* 0x000fe20000000000 */
[----:B------:R-:W3:Y:S01]  /*0800*/  S2R R8, SR_CTAID.X ;  /* 0x0000000000087919 */ /* 0x000ee20000002500 */
[----:B------:R-:W-:Y:S01]  /*0810*/  P2R R7, PR, RZ, 0x40 ;  /* 0x00000040ff077803 */ /* 0x000fe20000000000 */
[----:B------:R-:W-:Y:S01]  /*0820*/  IMAD.MOV.U32 R9, RZ, RZ, RZ ;  /* 0x000000ffff097224 */ /* 0x000fe200078e00ff */
[----:B------:R-:W-:Y:S02]  /*0830*/  BSSY B6, `(.L_x_8) ;  /* 0x000094b000067945 */ /* 0x000fe40003800000 */
[----:B------:R-:W3:Y:S01]  /*0840*/  @P6 LDC R17, c[0x0][0x10] ;  /* 0x00000400ff116b82 */ /* 0x000ee20000000800 */
[----:B------:R-:W-:-:S07]  /*0850*/  @P6 IMAD.MOV.U32 R7, RZ, RZ, RZ ;  /* 0x000000ffff076224 */ /* 0x000fce00078e00ff */
[----:B------:R-:W4:Y:S01]  /*0860*/  @!P6 LDC R11, c[0x0][0xc] ;  /* 0x00000300ff0beb82 */ /* 0x000f220000000800 */
[----:B-----5:R-:W-:Y:S02]  /*0870*/  ISETP.NE.OR P2, PT, R6, RZ, !P1 ;  /* 0x000000ff0600720c */ /* 0x020fe40004f45670 */
[----:B------:R-:W-:-:S04]  /*0880*/  ISETP.EQ.OR P1, PT, R0, 0x3, !P4 ;  /* 0x000000030000780c */ /* 0x000fc80006722670 */
[----:B------:R-:W-:-:S04]  /*0890*/  ISETP.EQ.AND P1, PT, R10, RZ, P1 ;  /* 0x000000ff0a00720c */ /* 0x000fc80000f22270 */
[----:B------:R-:W-:Y:S02]  /*08a0*/  SEL R22, RZ, 0x1, !P1 ;  /* 0x00000001ff167807 */ /* 0x000fe40004800000 */
[----:B--2---:R-:W-:Y:S01]  /*08b0*/  @P6 MOV R6, R3 ;  /* 0x0000000300066202 */ /* 0x004fe20000000f00 */
[----:B------:R-:W-:Y:S01]  /*08c0*/  VOTEU.ALL UP0, P2 ;  /* 0x00000000003f7886 */ /* 0x000fe20001000000 */
[----:B------:R-:W-:-:S03]  /*08d0*/  VOTEU.ALL UP1, P2 ;  /* 0x00000000003f7886 */ /* 0x000fc60001020000 */
[----:B---3--:R-:W-:Y:S01]  /*08e0*/  @P6 IMAD.WIDE.U32 R16, R8, R17, R6 ;  /* 0x0000001108106225 */ /* 0x008fe200078e0006 */
[----:B------:R-:W-:Y:S01]  /*08f0*/  @!UP0 UMOV UR6, 0x400 ;  /* 0x0000040000068882 */ /* 0x000fe20000000000 */
[----:B------:R-:W-:-:S04]  /*0900*/  @!UP0 UIADD3 UR4, -UR4, 0x100000, URZ ;  /* 0x0010000004048890 */ /* 0x000fc8000fffe13f */
[----:B------:R-:W-:Y:S02]  /*0910*/  @!UP0 USHF.L.U32 UR5, UR4, 0xb, URZ ;  /* 0x0000000b04058899 */ /* 0x000fe4000800063f */
[----:B------:R-:W-:Y:S02]  /*0920*/  @!UP0 USHF.L.U32 UR4, UR4, 0x1, URZ ;  /* 0x0000000104048899 */ /* 0x000fe4000800063f */
[----:B-1----:R-:W-:Y:S01]  /*0930*/  @!UP0 ULEA UR8, UR37, UR6, 0x18 ;  /* 0x0000000625088291 */ /* 0x002fe2000f8ec03f */
[----:B------:R-:W-:Y:S01]  /*0940*/  @P6 IMAD.MOV.U32 R7, RZ, RZ, RZ ;  /* 0x000000ffff076224 */ /* 0x000fe200078e00ff */
[----:B------:R-:W-:Y:S01]  /*0950*/  VOTEU.ALL UP0, P2 ;  /* 0x00000000003f7886 */ /* 0x000fe20001000000 */
[C---:B------:R-:W-:Y:S01]  /*0960*/  ISETP.NE.AND P2, PT, R10.reuse, RZ, PT ;  /* 0x000000ff0a00720c */ /* 0x040fe20003f45270 */
[----:B------:R-:W-:Y:S01]  /*0970*/  ULDC UR6, c[0x0][0xc] ;  /* 0x0000030000067ab9 */ /* 0x000fe20000000800 */
[----:B------:R-:W-:Y:S01]  /*0980*/  ULDC UR7, c[0x0][0x10] ;  /* 0x0000040000077ab9 */ /* 0x000fe20000000800 */
[----:B------:R-:W-:Y:S01]  /*0990*/  VIADD R10, R10, 0xffffffff ;  /* 0xffffffff0a0a7836 */ /* 0x000fe20000000000 */
[----:B------:R-:W-:-:S02]  /*09a0*/  ISETP.EQ.AND P5, PT, R0, 0x2, !P2 ;  /* 0x000000020000780c */ /* 0x000fc400057a2270 */
[----:B------:R-:W-:Y:S01]  /*09b0*/  @P6 IADD3 R17, R17, R7, RZ ;  /* 0x0000000711116210 */ /* 0x000fe20007ffe0ff */
[----:B----4-:R-:W-:Y:S01]  /*09c0*/  @!P6 IMAD.WIDE.U32 R6, R11, R3, R8 ;  /* 0x000000030b06e225 */ /* 0x010fe200078e0008 */
[----:B------:R-:W-:Y:S01]  /*09d0*/  ISETP.GE.U32.AND P1, PT, R10, 0x2, PT ;  /* 0x000000020a00780c */ /* 0x000fe20003f26070 */
[----:B------:R-:W1:Y:S02]  /*09e0*/  FENCE.VIEW.ASYNC.S ;  /* 0x00000000000073c6 */ /* 0x000e640000000000 */
[----:B-1----:R-:W1:Y:S01]  /*09f0*/  @!UP0 SYNCS.EXCH.64 URZ, [UR8+0x80], UR4 ;  /* 0x00008004083f85b2 */ /* 0x002e620008000100 */
[----:B------:R-:W-:Y:S01]  /*0a00*/  SEL R19, RZ, 0x1, !P5 ;  /* 0x00000001ff137807 */ /* 0x000fe20006800000 */
[----:B------:R-:W-:Y:S01]  /*0a10*/  @!P6 IMAD.MOV.U32 R17, RZ, RZ, R7 ;  /* 0x000000ffff11e224 */ /* 0x000fe200078e0007 */
[----:B------:R-:W-:Y:S02]  /*0a20*/  @!P6 MOV R16, R6 ;  /* 0x000000060010e202 */ /* 0x000fe40000000f00 */
[----:B------:R-:W-:-:S02]  /*0a30*/  SEL R19, R19, 0x2, P1 ;  /* 0x0000000213137807 */ /* 0x000fc40000800000 */
[----:B------:R-:W-:Y:S01]  /*0a40*/  SEL R22, R22, 0x2, P1 ;  /* 0x0000000216167807 */ /* 0x000fe20000800000 */
[----:B------:R2:W1:Y:S01]  /*0a50*/  @!UP1 SYNCS.EXCH.64 URZ, [UR8+0x88], UR4 ;  /* 0x00008804083f95b2 */ /* 0x0004620008000100 */
[----:B------:R-:W-:Y:S01]  /*0a60*/  NOP ;  /* 0x0000000000007918 */ /* 0x000fe20000000000 */
[----:B--2---:R-:W-:-:S03]  /*0a70*/  UIMAD.WIDE.U32 UR4, UR6, UR7, URZ ;  /* 0x00000007060472a5 */ /* 0x004fc6000f8e003f */
[----:B------:R-:W-:Y:S02]  /*0a80*/  ULDC UR6, c[0x0][0x14] ;  /* 0x0000050000067ab9 */ /* 0x000fe40000000800 */
[----:B------:R-:W-:Y:S02]  /*0a90*/  UIMAD.WIDE.U32 UR46, UR4, UR6, URZ ;  /* 0x00000006042e72a5 */ /* 0x000fe4000f8e003f */
[----:B------:R-:W-:-:S04]  /*0aa0*/  UIMAD UR38, UR5, UR6, URZ ;  /* 0x00000006052672a4 */ /* 0x000fc8000f8e023f */
[----:B------:R-:W-:Y:S01]  /*0ab0*/  UIADD3 UR38, UR47, UR38, URZ ;  /* 0x000000262f267290 */ /* 0x000fe2000fffe03f */
[----:B-1----:R-:W-:Y:S06]  /*0ac0*/  BAR.SYNC.DEFER_BLOCKING 0x0 ;  /* 0x0000000000007b1d */ /* 0x002fec0000010000 */
[----:B------:R-:W-:Y:S05]  /*0ad0*/  @!P2 BRA `(.L_x_9) ;  /* 0x0000006000eca947 */ /* 0x000fea0003800000 */
[----:B------:R-:W-:-:S13]  /*0ae0*/  ISETP.GT.U32.AND P0, PT, R10, 0x1, PT ;  /* 0x000000010a00780c */ /* 0x000fda0003f04070 */
[----:B------:R-:W-:Y:S05]  /*0af0*/  @P0 BRA `(.L_x_10) ;  /* 0x0000009000780947 */ /* 0x000fea0003800000 */
[----:B------:R-:W-:Y:S01]  /*0b00*/  ULDC.64 UR4, c[0x0][0x8f8] ;  /* 0x00023e0000047ab9 */ /* 0x000fe20000000a00 */
[----:B------:R-:W-:Y:S01]  /*0b10*/  UMOV UR55, 0xffffffff ;  /* 0xffffffff00377882 */ /* 0x000fe20000000000 */
[----:B------:R-:W-:Y:S01]  /*0b20*/  ISETP.GE.U32.AND P0, PT, R16, UR4, PT ;  /* 0x0000000410007c0c */ /* 0x000fe2000bf06070 */
[----:B------:R-:W-:Y:S01]  /*0b30*/  IMAD.MOV.U32 R154, RZ, RZ, -0x1 ;  /* 0xffffffffff9a7424 */ /* 0x000fe200078e00ff */
[----:B------:R-:W-:Y:S02]  /*0b40*/  PRMT R152, RZ, 0x7610, R152 ;  /* 0x00007610ff987816 */ /* 0x000fe40000000098 */
[----:B------:R-:W-:Y:S02]  /*0b50*/  ISETP.GE.U32.AND.EX P0, PT, R17, UR5, PT, P0 ;  /* 0x0000000511007c0c */ /* 0x000fe4000bf06100 */
[----:B------:R-:W-:Y:S02]  /*0b60*/  MOV R153, 0xffffffff ;  /* 0xffffffff00997802 */ /* 0x000fe40000000f00 */
[----:B------:R-:W-:-:S09]  /*0b70*/  PRMT R0, RZ, 0x7610, R0 ;  /* 0x00007610ff007816 */ /* 0x000fd20000000000 */
[----:B------:R-:W-:Y:S05]  /*0b80*/  @P0 BRA `(.L_x_11) ;  /* 0x0000000400600947 */ /* 0x000fea0003800000 */
[----:B------:R-:W1:Y:S01]  /*0b90*/  LDC.64 R14, c[0x0][0x8d0] ;  /* 0x00023400ff0e7b82 */ /* 0x000e620000000a00 */
[----:B------:R-:W-:Y:S02]  /*0ba0*/  IMAD.MOV.U32 R4, RZ, RZ, R16 ;  /* 0x000000ffff047224 */ /* 0x000fe400078e0010 */
[----:B------:R-:W-:-:S05]  /*0bb0*/  IMAD.MOV.U32 R5, RZ, RZ, R17 ;  /* 0x000000ffff057224 */ /* 0x000fca00078e0011 */
[----:B------:R-:W2:Y:S08]  /*0bc0*/  LDC R0, c[0x0][0x8d8] ;  /* 0x00023600ff007b82 */ /* 0x000eb00000000800 */
[----:B------:R-:W3:Y:S01]  /*0bd0*/  LDC.64 R20, c[0x0][0x8c8] ;  /* 0x00023200ff147b82 */ /* 0x000ee20000000a00 */
[----:B-1----:R-:W-:-:S04]  /*0be0*/  ISETP.NE.U32.AND P0, PT, R14, RZ, PT ;  /* 0x000000ff0e00720c */ /* 0x002fc80003f05070 */
[----:B------:R-:W-:-:S13]  /*0bf0*/  ISETP.NE.AND.EX P0, PT, R15, RZ, PT, P0 ;  /* 0x000000ff0f00720c */ /* 0x000fda0003f05300 */
[----:B--23--:R-:W-:Y:S05]  /*0c00*/  @!P0 BRA `(.L_x_12) ;  /* 0x0000000000288947 */ /* 0x00cfea0003800000 */
[----:B------:R-:W1:Y:S02]  /*0c10*/  LDC R11, c[0x0][0x8dc] ;  /* 0x00023700ff0b7b82 */ /* 0x000e640000000800 */
[----:B-1----:R-:W-:-:S04]  /*0c20*/  IADD3 R11, P0, R16, R11, RZ ;  /* 0x0000000b100b7210 */ /* 0x002fc80007f1e0ff */
[----:B------:R-:W-:-:S05]  /*0c30*/  IADD3.X R13, RZ, R17, RZ, P0, !PT ;  /* 0x00000011ff0d7210 */ /* 0x000fca00007fe4ff */
[----:B------:R-:W-:-:S04]  /*0c40*/  IMAD.WIDE.U32 R4, R13, R14, RZ ;  /* 0x0000000e0d047225 */ /* 0x000fc800078e00ff */
[----:B------:R-:W-:-:S04]  /*0c50*/  IMAD.WIDE.U32 R6, P0, R11, R15, R4 ;  /* 0x0000000f0b067225 */ /* 0x000fc80007800004 */
[----:B------:R-:W-:-:S04]  /*0c60*/  IMAD.WIDE.U32 R4, R11, R14, RZ ;  /* 0x0000000e0b047225 */ /* 0x000fc800078e00ff */
[----:B------:R-:W-:Y:S01]  /*0c70*/  IMAD.X R11, RZ, RZ, RZ, P0 ;  /* 0x000000ffff0b7224 */ /* 0x000fe200000e06ff */
[----:B------:R-:W-:Y:S01]  /*0c80*/  IADD3 RZ, P0, R5, R6, RZ ;  /* 0x0000000605ff7210 */ /* 0x000fe20007f1e0ff */
[----:B------:R-:W-:-:S04]  /*0c90*/  IMAD.MOV.U32 R10, RZ, RZ, R7 ;  /* 0x000000ffff0a7224 */ /* 0x000fc800078e0007 */
[----:B------:R-:W-:-:S08]  /*0ca0*/  IMAD.WIDE.U32.X R4, R13, R15, R10, P0 ;  /* 0x0000000f0d047225 */ /* 0x000fd000000e040a */
.L_x_12:
[-CC-:B------:R-:W-:Y:S01]  /*0cb0*/  SHF.R.U64 R25, R4, R0.reuse, R5.reuse ;  /* 0x0000000004197219 */ /* 0x180fe20000001205 */
[----:B------:R-:W1:Y:S01]  /*0cc0*/  LDC.64 R26, c[0x0][0x8e8] ;  /* 0x00023a00ff1a7b82 */ /* 0x000e620000000a00 */
[----:B------:R-:W-:Y:S01]  /*0cd0*/  SHF.R.U32.HI R4, RZ, R0, R5 ;  /* 0x00000000ff047219 */ /* 0x000fe20000011605 */
[----:B------:R-:W-:Y:S01]  /*0ce0*/  ULDC UR4, c[0x0][0x150] ;  /* 0x0000540000047ab9 */ /* 0x000fe20000000800 */
[----:B------:R-:W-:Y:S02]  /*0cf0*/  I2FP.F32.U32 R0, R8 ;  /* 0x0000000800007245 */ /* 0x000fe40000201000 */
[----:B------:R-:W-:-:S03]  /*0d00*/  IADD3 R9, P0, RZ, -R25, RZ ;  /* 0x80000019ff097210 */ /* 0x000fc60007f1e0ff */
[----:B------:R-:W2:Y:S01]  /*0d10*/  LDC R10, c[0x0][0x8c0] ;  /* 0x00023000ff0a7b82 */ /* 0x000ea20000000800 */
[----:B------:R-:W-:Y:S01]  /*0d20*/  FMUL R0, R0, UR4 ;  /* 0x0000000400007c20 */ /* 0x000fe20008400000 */
[----:B------:R-:W-:Y:S01]  /*0d30*/  IADD3.X R11, RZ, ~R4, RZ, P0, !PT ;  /* 0x80000004ff0b7210 */ /* 0x000fe200007fe4ff */
[----:B------:R-:W-:Y:S01]  /*0d40*/  IMAD.WIDE.U32 R4, R9, R20, R16 ;  /* 0x0000001409047225 */ /* 0x000fe200078e0010 */
[----:B------:R-:W-:-:S03]  /*0d50*/  ULDC UR4, c[0x0][0x154] ;  /* 0x0000550000047ab9 */ /* 0x000fc60000000800 */
[----:B------:R-:W-:Y:S01]  /*0d60*/  IMAD R6, R11, R20, RZ ;  /* 0x000000140b067224 */ /* 0x000fe200078e02ff */
[----:B------:R-:W3:Y:S01]  /*0d70*/  LDC R7, c[0x0][0x144] ;  /* 0x00005100ff077b82 */ /* 0x000ee20000000800 */
[----:B------:R-:W4:Y:S02]  /*0d80*/  F2I.U32.TRUNC.NTZ R0, R0 ;  /* 0x0000000000007305 */ /* 0x000f24000020f000 */
[----:B------:R-:W-:-:S04]  /*0d90*/  IMAD R9, R9, R21, R6 ;  /* 0x0000001509097224 */ /* 0x000fc800078e0206 */
[----:B------:R-:W-:Y:S01]  /*0da0*/  IMAD.IADD R9, R5, 0x1, R9 ;  /* 0x0000000105097824 */ /* 0x000fe200078e0209 */
[----:B------:R-:W5:Y:S01]  /*0db0*/  LDC R12, c[0x0][0x8b0] ;  /* 0x00022c00ff0c7b82 */ /* 0x000f620000000800 */
[----:B-1----:R-:W-:-:S04]  /*0dc0*/  ISETP.NE.U32.AND P0, PT, R26, RZ, PT ;  /* 0x000000ff1a00720c */ /* 0x002fc80003f05070 */
[----:B------:R-:W-:-:S03]  /*0dd0*/  ISETP.NE.AND.EX P0, PT, R27, RZ, PT, P0 ;  /* 0x000000ff1b00720c */ /* 0x000fc60003f05300 */
[----:B------:R-:W1:Y:S01]  /*0de0*/  LDC R11, c[0x0][0x900] ;  /* 0x00024000ff0b7b82 */ /* 0x000e620000000800 */
[-CC-:B--2---:R-:W-:Y:S01]  /*0df0*/  SHF.R.U64 R20, R4, R10.reuse, R9.reuse ;  /* 0x0000000a04147219 */ /* 0x184fe20000001209 */
[----:B----4-:R-:W-:Y:S01]  /*0e00*/  IMAD.MOV R5, RZ, RZ, -R0 ;  /* 0x000000ffff057224 */ /* 0x010fe200078e0a00 */
[----:B------:R-:W-:Y:S02]  /*0e10*/  I2FP.F32.U32 R4, R3 ;  /* 0x0000000300047245 */ /* 0x000fe40000201000 */
[----:B------:R-:W-:Y:S01]  /*0e20*/  SHF.R.U32.HI R9, RZ, R10, R9 ;  /* 0x0000000aff097219 */ /* 0x000fe20000011609 */
[----:B------:R-:W-:Y:S02]  /*0e30*/  IMAD.MOV.U32 R10, RZ, RZ, 0x1 ;  /* 0x00000001ff0a7424 */ /* 0x000fe400078e00ff */
[----:B------:R-:W2:Y:S01]  /*0e40*/  LDC R14, c[0x0][0x148] ;  /* 0x00005200ff0e7b82 */ /* 0x000ea20000000800 */
[----:B---3--:R-:W-:Y:S02]  /*0e50*/  IMAD R0, R7, R5, R8 ;  /* 0x0000000507007224 */ /* 0x008fe400078e0208 */
[----:B------:R-:W-:Y:S01]  /*0e60*/  FMUL R5, R4, UR4 ;  /* 0x0000000404057c20 */ /* 0x000fe20008400000 */
[----:B------:R-:W-:-:S04]  /*0e70*/  MOV R4, 0xffffffff ;  /* 0xffffffff00047802 */ /* 0x000fc80000000f00 */
[----:B------:R-:W3:Y:S01]  /*0e80*/  LDC R24, c[0x0][0x8a8] ;  /* 0x00022a00ff187b82 */ /* 0x000ee20000000800 */
[-CC-:B-----5:R-:W-:Y:S02]  /*0e90*/  SHF.R.U64 R28, R20, R12.reuse, R9.reuse ;  /* 0x0000000c141c7219 */ /* 0x1a0fe40000001209 */
[----:B------:R-:W-:Y:S02]  /*0ea0*/  SHF.R.U32.HI R6, RZ, R12, R9 ;  /* 0x0000000cff067219 */ /* 0x000fe40000011609 */
[----:B------:R4:W1:Y:S03]  /*0eb0*/  F2I.U32.TRUNC.NTZ R12, R5 ;  /* 0x00000005000c7305 */ /* 0x000866000020f000 */
[----:B------:R-:W2:Y:S01]  /*0ec0*/  LDC R15, c[0x0][0x8f0] ;  /* 0x00023c00ff0f7b82 */ /* 0x000ea20000000800 */
[-C--:B-1----:R-:W-:Y:S02]  /*0ed0*/  SHF.L.U32 R4, R4, R11.reuse, RZ ;  /* 0x0000000b04047219 */ /* 0x082fe400000006ff */
[----:B------:R-:W-:-:S02]  /*0ee0*/  SHF.R.U64 R30, R28, R11, R6 ;  /* 0x0000000b1c1e7219 */ /* 0x000fc40000001206 */
[-C--:B------:R-:W-:Y:S02]  /*0ef0*/  SHF.R.U32.HI R6, RZ, R11.reuse, R6 ;  /* 0x0000000bff067219 */ /* 0x080fe40000011606 */
[----:B------:R-:W-:Y:S01]  /*0f00*/  SHF.L.U32 R10, R10, R11, RZ ;  /* 0x0000000b0a0a7219 */ /* 0x000fe200000006ff */
[----:B------:R-:W1:Y:S01]  /*0f10*/  LDC R21, c[0x0][0x8e0] ;  /* 0x00023800ff157b82 */ /* 0x000e620000000800 */
[----:B------:R-:W-:Y:S01]  /*0f20*/  LOP3.LUT R11, RZ, R4, RZ, 0x33, !PT ;  /* 0x00000004ff0b7212 */ /* 0x000fe200078e33ff */
[----:B------:R-:W-:Y:S01]  /*0f30*/  IMAD.MOV.U32 R4, RZ, RZ, R30 ;  /* 0x000000ffff047224 */ /* 0x000fe200078e001e */
[----:B----4-:R-:W-:-:S05]  /*0f40*/  MOV R5, R6 ;  /* 0x0000000600057202 */ /* 0x010fca0000000f00 */
[----:B------:R-:W4:Y:S01]  /*0f50*/  LDC R23, c[0x0][0x8b8] ;  /* 0x00022e00ff177b82 */ /* 0x000f220000000800 */
[----:B---3--:R-:W-:Y:S05]  /*0f60*/  @!P0 BRA `(.L_x_13) ;  /* 0x0000000000288947 */ /* 0x008fea0003800000 */
[----:B------:R-:W3:Y:S02]  /*0f70*/  LDC R9, c[0x0][0x8f4] ;  /* 0x00023d00ff097b82 */ /* 0x000ee40000000800 */
[----:B---3--:R-:W-:-:S05]  /*0f80*/  IADD3 R9, P0, R30, R9, RZ ;  /* 0x000000091e097210 */ /* 0x008fca0007f1e0ff */
[----:B------:R-:W-:-:S04]  /*0f90*/  IMAD.X R13, RZ, RZ, R6, P0 ;  /* 0x000000ffff0d7224 */ /* 0x000fc800000e0606 */
[----:B------:R-:W-:-:S04]  /*0fa0*/  IMAD.WIDE.U32 R4, R13, R26, RZ ;  /* 0x0000001a0d047225 */ /* 0x000fc800078e00ff */
[----:B------:R-:W-:-:S04]  /*0fb0*/  IMAD.WIDE.U32 R6, P0, R9, R27, R4 ;  /* 0x0000001b09067225 */ /* 0x000fc80007800004 */
[----:B------:R-:W-:Y:S01]  /*0fc0*/  IMAD.WIDE.U32 R4, R9, R26, RZ ;  /* 0x0000001a09047225 */ /* 0x000fe200078e00ff */
[----:B------:R-:W-:-:S03]  /*0fd0*/  MOV R8, R7 ;  /* 0x0000000700087202 */ /* 0x000fc60000000f00 */
[----:B------:R-:W-:Y:S01]  /*0fe0*/  IMAD.X R9, RZ, RZ, RZ, P0 ;  /* 0x000000ffff097224 */ /* 0x000fe200000e06ff */
[----:B------:R-:W-:-:S05]  /*0ff0*/  IADD3 RZ, P0, R5, R6, RZ ;  /* 0x0000000605ff7210 */ /* 0x000fca0007f1e0ff */
[----:B------:R-:W-:-:S08]  /*1000*/  IMAD.WIDE.U32.X R4, R13, R27, R8, P0 ;  /* 0x0000001b0d047225 */ /* 0x000fd000000e0408 */
.L_x_13:
[----:B--2---:R-:W-:Y:S01]  /*1010*/  SHF.R.U64 R4, R4, R15, R5 ;  /* 0x0000000f04047219 */ /* 0x004fe20000001205 */
[----:B------:R-:W-:Y:S01]  /*1020*/  VIADD R5, R24, 0xffffffff ;  /* 0xffffffff18057836 */ /* 0x000fe20000000000 */
[----:B------:R-:W-:Y:S01]  /*1030*/  LOP3.LUT R11, R28, R11, RZ, 0xc0, !PT ;  /* 0x0000000b1c0b7212 */ /* 0x000fe200078ec0ff */
[----:B------:R-:W-:Y:S01]  /*1040*/  IMAD.MOV R12, RZ, RZ, -R12 ;  /* 0x000000ffff0c7224 */ /* 0x000fe200078e0a0c */
[----:B------:R-:W-:Y:S02]  /*1050*/  IADD3 R6, -R4, RZ, RZ ;  /* 0x000000ff04067210 */ /* 0x000fe40007ffe1ff */
[----:B------:R-:W-:Y:S01]  /*1060*/  LOP3.LUT R5, R20, R5, RZ, 0xc0, !PT ;  /* 0x0000000514057212 */ /* 0x000fe200078ec0ff */
[----:B------:R-:W-:Y:S01]  /*1070*/  @P6 IMAD R0, R14, R12, R3 ;  /* 0x0000000c0e006224 */ /* 0x000fe200078e0203 */
[----:B------:R-:W-:Y:S01]  /*1080*/  R2UR UR55, R25 ;  /* 0x00000000193772ca */ /* 0x000fe200000e0000 */
[----:B------:R-:W-:Y:S02]  /*1090*/  IMAD R11, R10, R4, R11 ;  /* 0x000000040a0b7224 */ /* 0x000fe400078e020b */
[----:B-1----:R-:W-:-:S02]  /*10a0*/  IMAD R3, R6, R21, R30 ;  /* 0x0000001506037224 */ /* 0x002fc400078e021e */
[----:B----4-:R-:W-:Y:S02]  /*10b0*/  IMAD R0, R11, R23, R0 ;  /* 0x000000170b007224 */ /* 0x010fe400078e0200 */
[----:B------:R-:W-:Y:S02]  /*10c0*/  IMAD R3, R3, R24, R5 ;  /* 0x0000001803037224 */ /* 0x000fe400078e0205 */
[----:B------:R-:W-:-:S03]  /*10d0*/  IMAD.MOV.U32 R4, RZ, RZ, 0x1 ;  /* 0x00000001ff047424 */ /* 0x000fc600078e00ff */
[----:B------:R-:W-:Y:S02]  /*10e0*/  SEL R153, R3, R0, !P6 ;  /* 0x0000000003997207 */ /* 0x000fe40007000000 */
[----:B------:R-:W-:Y:S02]  /*10f0*/  SEL R154, R0, R3, !P6 ;  /* 0x00000003009a7207 */ /* 0x000fe40007000000 */
[----:B------:R-:W-:-:S07]  /*1100*/  PRMT R0, R4, 0x7610, R0 ;  /* 0x0000761004007816 */ /* 0x000fce0000000000 */
.L_x_11:
[----:B------:R-:W-:-:S08]  /*1110*/  NOP ;  /* 0x0000000000007918 */ /* 0x000fd00000000000 */
[----:B------:R-:W1:Y:S02]  /*1120*/  USETMAXREG.TRY_ALLOC.CTAPOOL UP0, 0xe8 ;  /* 0x000000e8000079c8 */ /* 0x000e640008000600 */
[----:B-1----:R-:W-:-:S13]  /*1130*/  PLOP3.LUT P0, PT, PT, PT, UP0, 0x80, 0x0 ;  /* 0x000000000000781c */ /* 0x002fda0003f0f008 */
[----:B------:R-:W-:Y:S05]  /*1140*/  @!P0 BRA `(.L_x_11) ;  /* 0xfffffffc00f08947 */ /* 0x000fea000383ffff */
[----:B------:R-:W-:Y:S02]  /*1150*/  ULDC.64 UR4, c[0x0][0x590] ;  /* 0x0001640000047ab9 */ /* 0x000fe40000000a00 */
[----:B------:R-:W-:Y:S01]  /*1160*/  IMAD.U32 R165, RZ, RZ, UR4 ;  /* 0x00000004ffa57e24 */ /* 0x000fe2000f8e00ff */
[----:B------:R-:W-:-:S04]  /*1170*/  MOV R164, UR5 ;  /* 0x0000000500a47c02 */ /* 0x000fc80008000f00 */
[----:B------:R-:W-:-:S04]  /*1180*/  ISETP.NE.U32.AND P0, PT, R165, RZ, PT ;  /* 0x000000ffa500720c */ /* 0x000fc80003f05070 */
[----:B------:R-:W-:-:S13]  /*1190*/  ISETP.NE.AND.EX P0, PT, R164, RZ, PT, P0 ;  /* 0x000000ffa400720c */ /* 0x000fda0003f05300 */
[----:B------:R-:W-:Y:S05]  /*11a0*/  @P0 BRA `(.L_x_14) ;  /* 0x00000000002c0947 */ /* 0x000fea0003800000 */
[----:B------:R-:W-:Y:S02]  /*11b0*/  ULDC.64 UR4, c[0x0][0x588] ;  /* 0x0001620000047ab9 */ /* 0x000fe40000000a00 */
[----:B------:R-:W-:-:S04]  /*11c0*/  ISETP.NE.U32.AND P0, PT, RZ, UR4, PT ;  /* 0x00000004ff007c0c */ /* 0x000fc8000bf05070 */
[----:B------:R-:W-:-:S13]  /*11d0*/  ISETP.NE.AND.EX P0, PT, RZ, UR5, PT, P0 ;  /* 0x00000005ff007c0c */ /* 0x000fda000bf05300 */
[----:B------:R-:W-:Y:S05]  /*11e0*/  @!P0 BRA `(.L_x_15) ;  /* 0x0000000000108947 */ /* 0x000fea0003800000 */
[----:B------:R-:W1:Y:S02]  /*11f0*/  LDC.64 R4, c[0x0][0x588] ;  /* 0x00016200ff047b82 */ /* 0x000e640000000a00 */
[----:B-1----:R1:W5:Y:S01]  /*1200*/  LDG.E R155, desc[UR48][R4.64] ;  /* 0x00000030049b7981 */ /* 0x002362000c1e1900 */
[----:B------:R-:W-:Y:S01]  /*1210*/  IMAD.MOV.U32 R152, RZ, RZ, 0x1 ;  /* 0x00000001ff987424 */ /* 0x000fe200078e00ff */
[----:B------:R-:W-:Y:S06]  /*1220*/  BRA `(.L_x_14) ;  /* 0x00000000000c7947 */ /* 0x000fec0003800000 */
.L_x_15:
[----:B------:R-:W-:Y:S01]  /*1230*/  ULDC UR4, c[0x0][0x580] ;  /* 0x0001600000047ab9 */ /* 0x000fe20000000800 */
[----:B------:R-:W-:Y:S01]  /*1240*/  IMAD.MOV.U32 R152, RZ, RZ, 0x1 ;  /* 0x00000001ff987424 */ /* 0x000fe200078e00ff */
[----:B------:R-:W-:-:S07]  /*1250*/  MOV R155, UR4 ;  /* 0x00000004009b7c02 */ /* 0x000fce0008000f00 */
.L_x_14:
[----:B------:R-:W-:Y:S02]  /*1260*/  ULDC.64 UR4, c[0x0][0x5b0] ;  /* 0x00016c0000047ab9 */ /* 0x000fe40000000a00 */
[----:B------:R-:W-:-:S04]  /*1270*/  ISETP.NE.U32.AND P0, PT, RZ, UR4, PT ;  /* 0x00000004ff007c0c */ /* 0x000fc8000bf05070 */
[----:B------:R-:W-:-:S13]  /*1280*/  ISETP.NE.AND.EX P0, PT, RZ, UR5, PT, P0 ;  /* 0x00000005ff007c0c */ /* 0x000fda000bf05300 */
[----:B------:R-:W-:Y:S05]  /*1290*/  @P0 BRA `(.L_x_16) ;  /* 0x0000000000240947 */ /* 0x000fea0003800000 */
[----:B------:R-:W-:Y:S02]  /*12a0*/  ULDC.64 UR4, c[0x0][0x5a8] ;  /* 0x00016a0000047ab9 */ /* 0x000fe40000000a00 */
[----:B------:R-:W-:-:S04]  /*12b0*/  ISETP.NE.U32.AND P0, PT, RZ, UR4, PT ;  /* 0x00000004ff007c0c */ /* 0x000fc8000bf05070 */
[----:B------:R-:W-:-:S13]  /*12c0*/  ISETP.NE.AND.EX P0, PT, RZ, UR5, PT, P0 ;  /* 0x00000005ff007c0c */ /* 0x000fda000bf05300 */
[----:B------:R-:W-:Y:S05]  /*12d0*/  @!P0 BRA `(.L_x_17) ;  /* 0x00000000000c8947 */ /* 0x000fea0003800000 */
[----:B-1----:R-:W1:Y:S02]  /*12e0*/  LDC.64 R4, c[0x0][0x5a8] ;  /* 0x00016a00ff047b82 */ /* 0x002e640000000a00 */
[----:B-1----:R2:W5:Y:S01]  /*12f0*/  LDG.E R157, desc[UR48][R4.64] ;  /* 0x00000030049d7981 */ /* 0x002562000c1e1900 */
[----:B------:R-:W-:Y:S05]  /*1300*/  BRA `(.L_x_16) ;  /* 0x0000000000087947 */ /* 0x000fea0003800000 */
.L_x_17:
[----:B------:R-:W-:Y:S02]  /*1310*/  ULDC UR4, c[0x0][0x5a0] ;  /* 0x0001680000047ab9 */ /* 0x000fe40000000800 */
[----:B------:R-:W-:-:S07]  /*1320*/  IMAD.U32 R157, RZ, RZ, UR4 ;  /* 0x00000004ff9d7e24 */ /* 0x000fce000f8e00ff */
.L_x_16:
[----:B------:R-:W-:Y:S01]  /*1330*/  LOP3.LUT P1, RZ, R0, 0xff, RZ, 0xc0, !PT ;  /* 0x000000ff00ff7812 */ /* 0x000fe2000782c0ff */
[----:B------:R-:W-:Y:S01]  /*1340*/  UMOV UR36, URZ ;  /* 0x0000003f00247c82 */ /* 0x000fe20008000000 */
[----:B------:R-:W-:-:S11]  /*1350*/  PLOP3.LUT P0, PT, PT, PT, PT, 0x80, 0x0 ;  /* 0x000000000000781c */ /* 0x000fd60003f0f070 */
[----:B------:R-:W-:Y:S05]  /*1360*/  @!P1 BRA `(.L_x_18) ;  /* 0x00000058002c9947 */ /* 0x000fea0003800000 */
[----:B------:R-:W-:Y:S01]  /*1370*/  ULDC UR4, c[0x0][0x28c] ;  /* 0x0000a30000047ab9 */ /* 0x000fe20000000800 */
[----:B------:R-:W-:Y:S01]  /*1380*/  IMAD.MOV.U32 R156, RZ, RZ, 0x10 ;  /* 0x00000010ff9c7424 */ /* 0x000fe200078e00ff */
[----:B------:R-:W-:Y:S01]  /*1390*/  UIADD3 UR4, UR4, 0x3f, URZ ;  /* 0x0000003f04047890 */ /* 0x000fe2000fffe03f */
[----:B------:R-:W-:Y:S01]  /*13a0*/  LOP3.LUT P0, RZ, R18, 0x4, RZ, 0xc0, !PT ;  /* 0x0000000412ff7812 */ /* 0x000fe2000780c0ff */
[----:B-----5:R-:W-:Y:S01]  /*13b0*/  IMAD.MOV.U32 R161, RZ, RZ, R155 ;  /* 0x000000ffffa17224 */ /* 0x020fe200078e009b */
[----:B------:R-:W-:Y:S01]  /*13c0*/  LOP3.LUT R162, R22, 0x1, RZ, 0xfc, !PT ;  /* 0x0000000116a27812 */ /* 0x000fe200078efcff */
[----:B------:R-:W-:Y:S01]  /*13d0*/  USHF.R.S32.HI UR5, URZ, 0x1f, UR4 ;  /* 0x0000001f3f057899 */ /* 0x000fe20008011404 */
[----:B------:R-:W-:Y:S01]  /*13e0*/  LOP3.LUT R163, R19, 0x1, RZ, 0xfc, !PT ;  /* 0x0000000113a37812 */ /* 0x000fe200078efcff */
[----:B------:R-:W-:Y:S01]  /*13f0*/  ULDC.64 UR40, c[0x0][0x198] ;  /* 0x0000660000287ab9 */ /* 0x000fe20000000a00 */
[C---:B------:R-:W-:Y:S01]  /*1400*/  PRMT R158, R152.reuse, 0x7610, R158 ;  /* 0x00007610989e7816 */ /* 0x040fe2000000009e */
[----:B------:R-:W-:Y:S01]  /*1410*/  ULEA.HI UR5, UR5, UR4, URZ, 0x6 ;  /* 0x0000000405057291 */ /* 0x000fe2000f8f303f */
[----:B------:R-:W-:Y:S01]  /*1420*/  MOV R160, R155 ;  /* 0x0000009b00a07202 */ /* 0x000fe20000000f00 */
[----:B------:R-:W-:Y:S01]  /*1430*/  UMOV UR39, URZ ;  /* 0x0000003f00277c82 */ /* 0x000fe20008000000 */
[----:B------:R-:W-:Y:S01]  /*1440*/  PRMT R159, R152, 0x7610, R159 ;  /* 0x00007610989f7816 */ /* 0x000fe2000000009f */
[----:B------:R-:W-:Y:S01]  /*1450*/  UMOV UR42, URZ ;  /* 0x0000003f002a7c82 */ /* 0x000fe20008000000 */
[----:B------:R-:W-:Y:S01]  /*1460*/  SEL R156, R156, 0xfffffff0, !P0 ;  /* 0xfffffff09c9c7807 */ /* 0x000fe20004000000 */
[----:B------:R-:W-:Y:S01]  /*1470*/  USHF.R.S32.HI UR44, URZ, 0x6, UR5 ;  /* 0x000000063f2c7899 */ /* 0x000fe20008011405 */
[----:B------:R-:W-:Y:S01]  /*1480*/  UMOV UR43, URZ ;  /* 0x0000003f002b7c82 */ /* 0x000fe20008000000 */
[----:B------:R-:W-:-:S10]  /*1490*/  UMOV UR36, URZ ;  /* 0x0000003f00247c82 */ /* 0x000fd40008000000 */
.L_x_130:
[----:B------:R-:W-:Y:S01]  /*14a0*/  LOP3.LUT R0, R18, 0x80, RZ, 0xc0, !PT ;  /* 0x0000008012007812 */ /* 0x000fe200078ec0ff */
[----:B------:R-:W3:Y:S01]  /*14b0*/  S2UR UR50, SR_CgaCtaId ;  /* 0x00000000003279c3 */ /* 0x000ee20000008800 */
[----:B------:R-:W-:Y:S02]  /*14c0*/  UMOV UR45, 0x400 ;  /* 0x00000400002d7882 */ /* 0x000fe40000000000 */
[----:B------:R-:W-:-:S06]  /*14d0*/  SHF.R.U32.HI R0, RZ, 0x7, R0 ;  /* 0x00000007ff007819 */ /* 0x000fcc0000011600 */
[----:B------:R-:W4:Y:S01]  /*14e0*/  SHFL.IDX PT, R0, R0, RZ, 0x1f ;  /* 0x00001fff00007589 */ /* 0x000f2200000e0000 */
[----:B---3--:R-:W-:Y:S01]  /*14f0*/  ULEA UR45, UR50, UR45, 0x18 ;  /* 0x0000002d322d7291 */ /* 0x008fe2000f8ec03f */
[----:B----4-:R-:W-:-:S13]  /*1500*/  R2UR UR4, R0 ;  /* 0x00000000000472ca */ /* 0x010fda00000e0000 */
[----:B------:R-:W-:-:S04]  /*1510*/  ULEA.HI UR5, UR4, UR4, URZ, 0x1 ;  /* 0x0000000404057291 */ /* 0x000fc8000f8f083f */
[----:B------:R-:W-:-:S04]  /*1520*/  ULOP3.LUT UR5, UR5, 0x7fffe, URZ, 0xc0, !UPT ;  /* 0x0007fffe05057892 */ /* 0x000fc8000f8ec03f */
[----:B------:R-:W-:-:S03]  /*1530*/  UIADD3 UR5, UR4, -UR5, URZ ;  /* 0x8000000504057290 */ /* 0x000fc6000fffe03f */
[----:B------:R-:W-:Y:S01]  /*1540*/  ULDC UR4, c[0x0][0x28c] ;  /* 0x0000a30000047ab9 */ /* 0x000fe20000000800 */
[----:B------:R-:W-:Y:S01]  /*1550*/  ULEA UR5, UR5, UR45, 0xd ;  /* 0x0000002d05057291 */ /* 0x000fe2000f8e683f */
[----:B------:R-:W-:-:S03]  /*1560*/  ISETP.LT.AND P0, PT, RZ, UR4, PT ;  /* 0x00000004ff007c0c */ /* 0x000fc6000bf01270 */
[----:B------:R-:W-:-:S04]  /*1570*/  UIADD3 UR5, UR5, 0x8400, URZ ;  /* 0x0000840005057890 */ /* 0x000fc8000fffe03f */
[----:B------:R-:W-:-:S04]  /*1580*/  USHF.R.U32.HI UR5, URZ, 0x4, UR5 ;  /* 0x000000043f057899 */ /* 0x000fc80008011605 */
[----:B------:R-:W-:Y:S02]  /*1590*/  ULOP3.LUT UR51, UR5, 0x3fff, URZ, 0xc0, !UPT ;  /* 0x00003fff05337892 */ /* 0x000fe4000f8ec03f */
[----:B-1----:R-:W-:Y:S10]  /*15a0*/  @P0 BRA `(.L_x_19) ;  /* 0x0000000000400947 */ /* 0x002ff40003800000 */
[----:B------:R-:W-:Y:S01]  /*15b0*/  MOV R0, 0x0 ;  /* 0x0000000000007802 */ /* 0x000fe20000000f00 */
[----:B------:R-:W-:Y:S01]  /*15c0*/  ULDC.64 UR4, c[0x4][0x70] ;  /* 0x01001c0000047ab9 */ /* 0x000fe20000000a00 */
[----:B------:R-:W-:Y:S01]  /*15d0*/  ULDC.64 UR6, c[0x4][0x8] ;  /* 0x0100020000067ab9 */ /* 0x000fe20000000a00 */
[----:B-12---:R-:W-:Y:S01]  /*15e0*/  IMAD.U32 R4, RZ, RZ, UR4 ;  /* 0x00000004ff047e24 */ /* 0x006fe2000f8e00ff */
[----:B------:R1:W2:Y:S01]  /*15f0*/  LDC.64 R14, c[0x4][R0] ;  /* 0x01000000000e7b82 */ /* 0x0002a20000000a00 */
[----:B------:R-:W-:Y:S01]  /*1600*/  MOV R5, UR5 ;  /* 0x0000000500057c02 */ /* 0x000fe20008000f00 */
[----:B------:R-:W-:Y:S01]  /*1610*/  ULDC.64 UR4, c[0x4][0x78] ;  /* 0x01001e0000047ab9 */ /* 0x000fe20000000a00 */
[----:B------:R-:W-:Y:S01]  /*1620*/  MOV R10, UR6 ;  /* 0x00000006000a7c02 */ /* 0x000fe20008000f00 */
[----:B------:R-:W-:Y:S01]  /*1630*/  IMAD.U32 R6, RZ, RZ, UR4 ;  /* 0x00000004ff067e24 */ /* 0x000fe2000f8e00ff */
[----:B------:R-:W-:Y:S01]  /*1640*/  MOV R12, 0x1 ;  /* 0x00000001000c7802 */ /* 0x000fe20000000f00 */
[----:B------:R-:W-:-:S02]  /*1650*/  IMAD.U32 R7, RZ, RZ, UR5 ;  /* 0x00000005ff077e24 */ /* 0x000fc4000f8e00ff */
[----:B------:R-:W-:Y:S02]  /*1660*/  IMAD.U32 R11, RZ, RZ, UR7 ;  /* 0x00000007ff0b7e24 */ /* 0x000fe4000f8e00ff */
[----:B------:R-:W-:Y:S02]  /*1670*/  IMAD.MOV.U32 R8, RZ, RZ, 0x1e1 ;  /* 0x000001e1ff087424 */ /* 0x000fe400078e00ff */
[----:B-1----:R-:W-:-:S07]  /*1680*/  IMAD.MOV.U32 R13, RZ, RZ, RZ ;  /* 0x000000ffff0d7224 */ /* 0x002fce00078e00ff */
[----:B------:R-:W-:-:S07]  /*1690*/  LEPC R20, `(.L_x_19) ;  /* 0x000000001014794e */ /* 0x000fce0000000000 */
[----:B--2---:R-:W-:Y:S05]  /*16a0*/  CALL.ABS.NOINC R14 ;  /* 0x000000000e007343 */ /* 0x004fea0003c00000 */
.L_x_19:
[----:B------:R-:W-:-:S13]  /*16b0*/  ISETP.NE.AND P0, PT, R162, 0x3, PT ;  /* 0x00000003a200780c */ /* 0x000fda0003f05270 */
[----:B------:R-:W-:Y:S05]  /*16c0*/  @!P0 BRA `(.L_x_20) ;  /* 0x0000000000048947 */ /* 0x000fea0003800000 */
[----:B------:R-:W-:Y:S01]  /*16d0*/  BPT.TRAP 0x1 ;  /* 0x000000040000795c */ /* 0x000fe20000300000 */
.L_x_20:
[----:B------:R-:W-:Y:S01]  /*16e0*/  IMAD.U32 R3, RZ, RZ, UR43 ;  /* 0x0000002bff037e24 */ /* 0x000fe2000f8e00ff */
[----:B------:R-:W-:-:S04]  /*16f0*/  MOV R0, UR42 ;  /* 0x0000002a00007c02 */ /* 0x000fc80008000f00 */
[----:B------:R-:W-:Y:S02]  /*1700*/  LEA R3, R3, UR45, 0x3 ;  /* 0x0000002d03037c11 */ /* 0x000fe4000f8e18ff */
[----:B------:R-:W-:-:S04]  /*1710*/  SHF.L.U32 R0, R0, 0x1f, RZ ;  /* 0x0000001f00007819 */ /* 0x000fc800000006ff */
[----:B------:R3:W4:Y:S01]  /*1720*/  SYNCS.PHASECHK.TRANS64.TRYWAIT P1, [R3+URZ], R0 ;  /* 0x00000000030075a7 */ /* 0x000722000802017f */
[----:B------:R-:W-:Y:S05]  /*1730*/  @!P0 BRA `(.L_x_21) ;  /* 0x0000000000048947 */ /* 0x000fea0003800000 */
[----:B------:R-:W-:Y:S01]  /*1740*/  BPT.TRAP 0x1 ;  /* 0x000000040000795c */ /* 0x000fe20000300000 */
.L_x_21:
[----:B----4-:R-:W-:Y:S05]  /*1750*/  @P1 BRA `(.L_x_22) ;  /* 0x0000000000081947 */ /* 0x010fea0003800000 */
[----:B------:R-:W4:Y:S02]  /*1760*/  SYNCS.PHASECHK.TRANS64.TRYWAIT P1, [R3+URZ], R0 ;  /* 0x00000000030075a7 */ /* 0x000f24000802017f */
[----:B----4-:R-:W-:Y:S05]  /*1770*/  @!P1 BRA `(.L_x_23) ;  /* 0x0000008400609947 */ /* 0x010fea0003800000 */
.L_x_22:
[----:B------:R-:W-:-:S04]  /*1780*/  UISETP.LT.AND UP0, UPT, UR44, 0x1, UPT ;  /* 0x000000012c00788c */ /* 0x000fc8000bf01270 */
[----:B------:R-:W-:-:S06]  /*1790*/  USEL UR4, UR44, 0x1, UP0 ;  /* 0x000000012c047887 */ /* 0x000fcc0008000000 */
[----:B---34-:R-:W-:Y:S01]  /*17a0*/  IMAD.U32 R0, RZ, RZ, UR4 ;  /* 0x00000004ff007e24 */ /* 0x018fe2000f8e00ff */
[----:B------:R-:W-:Y:S05]  /*17b0*/  WARPSYNC.ALL ;  /* 0x0000000000007948 */ /* 0x000fea0003800000 */
[----:B------:R-:W-:-:S04]  /*17c0*/  IADD3 R0, -R0, UR44, RZ ;  /* 0x0000002c00007c10 */ /* 0x000fc8000fffe1ff */
[----:B------:R-:W-:Y:S01]  /*17d0*/  ISETP.GE.AND P1, PT, R0, 0x1, PT ;  /* 0x000000010000780c */ /* 0x000fe20003f26270 */
[----:B------:R-:W-:Y:S01]  /*17e0*/  UIADD3 UR4, UR45, 0x18400, URZ ;  /* 0x000184002d047890 */ /* 0x000fe2000fffe03f */
[----:B------:R-:W-:Y:S01]  /*17f0*/  WARPGROUP.ARRIVE ;  /* 0x00000000000079c5 */ /* 0x000fe20000000000 */
[----:B------:R-:W-:Y:S02]  /*1800*/  ULOP3.LUT UR8, UR51, 0x10000, URZ, 0xfc, !UPT ;  /* 0x0001000033087892 */ /* 0x000fe4000f8efc3f */
[----:B------:R-:W-:Y:S02]  /*1810*/  USHF.R.U32.HI UR4, URZ, 0x4, UR4 ;  /* 0x000000043f047899 */ /* 0x000fe40008011604 */
[----:B------:R-:W-:Y:S02]  /*1820*/  ULEA UR10, UR43, UR8, 0xa ;  /* 0x000000082b0a7291 */ /* 0x000fe4000f8e503f */
[----:B------:R-:W-:Y:S01]  /*1830*/  ULOP3.LUT UR4, UR4, 0x3fff, URZ, 0xc0, !UPT ;  /* 0x00003fff04047892 */ /* 0x000fe2000f8ec03f */
[----:B------:R-:W-:Y:S01]  /*1840*/  UMOV UR5, 0x40000040 ;  /* 0x4000004000057882 */ /* 0x000fe20000000000 */
[----:B------:R-:W-:-:S02]  /*1850*/  UMOV UR7, 0x40000040 ;  /* 0x4000004000077882 */ /* 0x000fc40000000000 */
[----:B------:R-:W-:-:S03]  /*1860*/  ULOP3.LUT UR9, UR4, 0x10000, URZ, 0xfc, !UPT ;  /* 0x0001000004097892 */ /* 0x000fc6000f8efc3f */
[----:B------:R-:W-:Y:S01]  /*1870*/  UMOV UR4, UR10 ;  /* 0x0000000a00047c82 */ /* 0x000fe20008000000 */
[----:B------:R-:W-:-:S07]  /*1880*/  ULEA UR11, UR43, UR9, 0xb ;  /* 0x000000092b0b7291 */ /* 0x000fce000f8e583f */
[----:B------:R-:W-:Y:S02]  /*1890*/  UMOV UR6, UR11 ;  /* 0x0000000b00067c82 */ /* 0x000fe40008000000 */
[----:B------:R-:W-:Y:S01]  /*18a0*/  HGMMA.64x256x16.F32 R24, gdesc[UR4], RZ, !UPT, gsb0 ;  /* 0x03e00000041879f0 */ /* 0x000fe2000c0008ff */
[----:B------:R-:W-:Y:S02]  /*18b0*/  UIADD3 UR4, UR10, 0x2, URZ ;  /* 0x000000020a047890 */ /* 0x000fe4000fffe03f */
[----:B------:R-:W-:Y:S01]  /*18c0*/  UIADD3 UR6, UR11, 0x2, URZ ;  /* 0x000000020b067890 */ /* 0x000fe2000fffe03f */
[----:B------:R-:W-:Y:S01]  /*18d0*/  UMOV UR5, 0x40000040 ;  /* 0x4000004000057882 */ /* 0x000fe20000000000 */
[----:B------:R-:W-:Y:S01]  /*18e0*/  UMOV UR7, 0x40000040 ;  /* 0x4000004000077882 */ /* 0x000fe20000000000 */
[----:B------:R-:W-:Y:S02]  /*18f0*/  WARPGROUP.DEPBAR.LE gsb0, 0x0 ;  /* 0x00008000000079c5 */ /* 0x000fe40000010000 */
[----:B------:R-:W-:-:S15]  /*1900*/  WARPGROUP.ARRIVE ;  /* 0x00000000000079c5 */ /* 0x000fde0000000000 */
[----:B------:R-:W-:-:S05]  /*1910*/  NOP ;  /* 0x0000000000007918 */ /* 0x000fca0000000000 */
[----:B------:R-:W-:Y:S01]  /*1920*/  HGMMA.64x256x16.F32 R24, gdesc[UR4], R24, gsb0 ;  /* 0x03e00000041879f0 */ /* 0x000fe20008000818 */
        /* <DEDUP_REMOVED lines=15> */
[----:B------:R-:W-:Y:S03]  /*1a20*/  HGMMA.64x256x16.F32 R24, gdesc[UR4], R24, gsb0 ;  /* 0x03e00000041879f0 */ /* 0x000fe60008000818 */
[----:B------:R-:W-:Y:S02]  /*1a30*/  WARPGROUP.DEPBAR.LE gsb0, 0x0 ;  /* 0x00008000000079c5 */ /* 0x000fe40000010000 */
[----:B------:R-:W-:Y:S05]  /*1a40*/  @!P1 BRA `(.L_x_24) ;  /* 0x0000000400189947 */ /* 0x000fea0003800000 */
[----:B------:R-:W-:Y:S02]  /*1a50*/  UIADD3 UR4, UR43, 0x1, URZ ;  /* 0x000000012b047890 */ /* 0x000fe4000fffe03f */
[----:B------:R-:W-:Y:S02]  /*1a60*/  UMOV UR11, UR43 ;  /* 0x0000002b000b7c82 */ /* 0x000fe40008000000 */
[----:B------:R-:W-:-:S04]  /*1a70*/  UISETP.NE.AND UP0, UPT, UR4, 0x4, UPT ;  /* 0x000000040400788c */ /* 0x000fc8000bf05270 */
[----:B------:R-:W-:Y:S02]  /*1a80*/  USEL UR5, URZ, 0x1, UP0 ;  /* 0x000000013f057887 */ /* 0x000fe40008000000 */
[----:B------:R-:W-:Y:S02]  /*1a90*/  USEL UR10, UR4, URZ, UP0 ;  /* 0x0000003f040a7287 */ /* 0x000fe40008000000 */
[----:B------:R-:W-:-:S06]  /*1aa0*/  ULOP3.LUT UR5, UR42, UR5, URZ, 0x3c, !UPT ;  /* 0x000000052a057292 */ /* 0x000fcc000f8e3c3f */
[----:B-12---:R-:W-:-:S07]  /*1ab0*/  IMAD.U32 R5, RZ, RZ, UR5 ;  /* 0x00000005ff057e24 */ /* 0x006fce000f8e00ff */
.L_x_31:
[----:B-12---:R-:W-:Y:S05]  /*1ac0*/  @!P0 BRA `(.L_x_25) ;  /* 0x0000000000048947 */ /* 0x006fea0003800000 */
[----:B------:R-:W-:Y:S01]  /*1ad0*/  BPT.TRAP 0x1 ;  /* 0x000000040000795c */ /* 0x000fe20000300000 */
.L_x_25:
[----:B------:R-:W-:Y:S01]  /*1ae0*/  ULEA UR4, UR10, UR45, 0x3 ;  /* 0x0000002d0a047291 */ /* 0x000fe2000f8e183f */
[----:B------:R-:W-:-:S08]  /*1af0*/  SHF.L.U32 R3, R5, 0x1f, RZ ;  /* 0x0000001f05037819 */ /* 0x000fd000000006ff */
[----:B------:R1:W2:Y:S01]  /*1b00*/  SYNCS.PHASECHK.TRANS64.TRYWAIT P1, [UR4], R3 ;  /* 0x00000003ff0075a7 */ /* 0x0002a20008020144 */
[----:B------:R-:W-:Y:S05]  /*1b10*/  @!P0 BRA `(.L_x_26) ;  /* 0x0000000000048947 */ /* 0x000fea0003800000 */
[----:B------:R-:W-:Y:S01]  /*1b20*/  BPT.TRAP 0x1 ;  /* 0x000000040000795c */ /* 0x000fe20000300000 */
.L_x_26:
[----:B--2---:R-:W-:Y:S05]  /*1b30*/  @P1 BRA `(.L_x_27) ;  /* 0x0000000000081947 */ /* 0x004fea0003800000 */
[----:B------:R-:W2:Y:S02]  /*1b40*/  SYNCS.PHASECHK.TRANS64.TRYWAIT P1, [UR4], R3 ;  /* 0x00000003ff0075a7 */ /* 0x000ea40008020144 */
[----:B--2---:R-:W-:Y:S05]  /*1b50*/  @!P1 BRA `(.L_x_28) ;  /* 0x00000080007c9947 */ /* 0x004fea0003800000 */
.L_x_27:
[----:B------:R-:W-:Y:S01]  /*1b60*/  ULEA UR12, UR10, UR8, 0xa ;  /* 0x000000080a0c7291 */ /* 0x000fe2000f8e503f */
[----:B------:R-:W-:Y:S01]  /*1b70*/  WARPGROUP.ARRIVE ;  /* 0x00000000000079c5 */ /* 0x000fe20000000000 */
[----:B------:R-:W-:Y:S01]  /*1b80*/  ULEA UR13, UR10, UR9, 0xb ;  /* 0x000000090a0d7291 */ /* 0x000fe2000f8e583f */
[----:B------:R-:W-:Y:S01]  /*1b90*/  UMOV UR5, 0x40000040 ;  /* 0x4000004000057882 */ /* 0x000fe20000000000 */
[----:B------:R-:W-:-:S03]  /*1ba0*/  UMOV UR7, 0x40000040 ;  /* 0x4000004000077882 */ /* 0x000fc60000000000 */
[----:B------:R-:W-:Y:S02]  /*1bb0*/  UMOV UR4, UR12 ;  /* 0x0000000c00047c82 */ /* 0x000fe40008000000 */
[----:B------:R-:W-:Y:S02]  /*1bc0*/  UMOV UR6, UR13 ;  /* 0x0000000d00067c82 */ /* 0x000fe40008000000 */
[----:B------:R-:W-:Y:S01]  /*1bd0*/  HGMMA.64x256x16.F32 R24, gdesc[UR4], R24, gsb0 ;  /* 0x03e00000041879f0 */ /* 0x000fe20008000818 */
[----:B------:R-:W-:Y:S02]  /*1be0*/  UIADD3 UR4, UR12, 0x2, URZ ;  /* 0x000000020c047890 */ /* 0x000fe4000fffe03f */
[----:B------:R-:W-:Y:S01]  /*1bf0*/  UIADD3 UR6, UR13, 0x2, URZ ;  /* 0x000000020d067890 */ /* 0x000fe2000fffe03f */
[----:B------:R-:W-:Y:S01]  /*1c00*/  UMOV UR5, 0x40000040 ;  /* 0x4000004000057882 */ /* 0x000fe20000000000 */
[----:B------:R-:W-:Y:S01]  /*1c10*/  UMOV UR7, 0x40000040 ;  /* 0x4000004000077882 */ /* 0x000fe20000000000 */
[----:B------:R-:W-:-:S02]  /*1c20*/  WARPGROUP.DEPBAR.LE gsb0, 0x0 ;  /* 0x00008000000079c5 */ /* 0x000fc40000010000 */
        /* <DEDUP_REMOVED lines=21> */
[----:B------:R-:W-:Y:S01]  /*1d80*/  BPT.TRAP 0x1 ;  /* 0x000000040000795c */ /* 0x000fe20000300000 */
.L_x_29:
[----:B------:R-:W-:Y:S01]  /*1d90*/  ULEA UR4, UR11, UR45, 0x3 ;  /* 0x0000002d0b047291 */ /* 0x000fe2000f8e183f */
[----:B------:R-:W-:-:S03]  /*1da0*/  ISETP.GT.U32.AND P1, PT, R22, 0x1, PT ;  /* 0x000000011600780c */ /* 0x000fc60003f24070 */
[----:B------:R-:W-:-:S04]  /*1db0*/  UIADD3 UR4, UR4, 0x20, URZ ;  /* 0x0000002004047890 */ /* 0x000fc8000fffe03f */
[----:B------:R-:W-:-:S09]  /*1dc0*/  UPRMT UR4, URZ, 0x654, UR4 ;  /* 0x000006543f047896 */ /* 0x000fd20008000004 */
[----:B------:R-:W-:Y:S01]  /*1dd0*/  SYNCS.ARRIVE.TRANS64.RED.A1T0 RZ, [UR4], RZ ;  /* 0x000000ffffff79a7 */ /* 0x000fe20008100404 */
[----:B------:R-:W-:Y:S05]  /*1de0*/  @P1 BRA `(.L_x_30) ;  /* 0x0000000000041947 */ /* 0x000fea0003800000 */
[----:B------:R-:W-:Y:S01]  /*1df0*/  BPT.TRAP 0x1 ;  /* 0x000000040000795c */ /* 0x000fe20000300000 */
.L_x_30:
[----:B------:R-:W-:Y:S01]  /*1e00*/  UIADD3 UR10, UR10, 0x1, URZ ;  /* 0x000000010a0a7890 */ /* 0x000fe2000fffe03f */
[C---:B------:R-:W-:Y:S01]  /*1e10*/  ISETP.GT.AND P1, PT, R0.reuse, 0x1, PT ;  /* 0x000000010000780c */ /* 0x040fe20003f24270 */
[----:B------:R-:W-:Y:S01]  /*1e20*/  UIADD3 UR11, UR11, 0x1, URZ ;  /* 0x000000010b0b7890 */ /* 0x000fe2000fffe03f */
[----:B------:R-:W-:Y:S01]  /*1e30*/  IADD3 R0, R0, -0x1, RZ ;  /* 0xffffffff00007810 */ /* 0x000fe20007ffe0ff */
[----:B------:R-:W-:Y:S02]  /*1e40*/  UISETP.NE.AND UP0, UPT, UR10, 0x4, UPT ;  /* 0x000000040a00788c */ /* 0x000fe4000bf05270 */
[----:B------:R-:W-:Y:S02]  /*1e50*/  UISETP.NE.AND UP1, UPT, UR11, 0x4, UPT ;  /* 0x000000040b00788c */ /* 0x000fe4000bf25270 */
[----:B------:R-:W-:Y:S02]  /*1e60*/  USEL UR4, URZ, 0x1, UP0 ;  /* 0x000000013f047887 */ /* 0x000fe40008000000 */
[----:B------:R-:W-:-:S02]  /*1e70*/  USEL UR10, UR10, URZ, UP0 ;  /* 0x0000003f0a0a7287 */ /* 0x000fc40008000000 */
[----:B------:R-:W-:Y:S02]  /*1e80*/  USEL UR11, UR11, URZ, UP1 ;  /* 0x0000003f0b0b7287 */ /* 0x000fe40008800000 */
[----:B------:R-:W-:Y:S01]  /*1e90*/  LOP3.LUT R5, R5, UR4, RZ, 0x3c, !PT ;  /* 0x0000000405057c12 */ /* 0x000fe2000f8e3cff */
[----:B------:R-:W-:Y:S09]  /*1ea0*/  @P1 BRA `(.L_x_31) ;  /* 0xfffffffc00041947 */ /* 0x000ff2000383ffff */
.L_x_24:
[----:B------:R-:W3:Y:S02]  /*1eb0*/  LDC R0, c[0x0][0x28c] ;  /* 0x0000a300ff007b82 */ /* 0x000ee40000000800 */
[----:B---3--:R-:W-:-:S13]  /*1ec0*/  ISETP.GE.AND P1, PT, R0, 0x1, PT ;  /* 0x000000010000780c */ /* 0x008fda0003f26270 */
[----:B------:R-:W-:Y:S05]  /*1ed0*/  @!P1 BRA `(.L_x_32) ;  /* 0x0000000000349947 */ /* 0x000fea0003800000 */
[----:B------:R-:W-:Y:S05]  /*1ee0*/  @!P0 BRA `(.L_x_33) ;  /* 0x0000000000048947 */ /* 0x000fea0003800000 */
[----:B------:R-:W-:Y:S01]  /*1ef0*/  BPT.TRAP 0x1 ;  /* 0x000000040000795c */ /* 0x000fe20000300000 */
.L_x_33:
[----:B------:R-:W-:Y:S01]  /*1f00*/  UISETP.LT.AND UP0, UPT, UR44, 0x1, UPT ;  /* 0x000000012c00788c */ /* 0x000fe2000bf01270 */
[----:B------:R-:W-:-:S03]  /*1f10*/  ISETP.GT.U32.AND P0, PT, R22, 0x1, PT ;  /* 0x000000011600780c */ /* 0x000fc60003f04070 */
[----:B------:R-:W-:-:S04]  /*1f20*/  USEL UR4, UR44, 0x1, UP0 ;  /* 0x000000012c047887 */ /* 0x000fc80008000000 */
[----:B------:R-:W-:-:S04]  /*1f30*/  UIADD3 UR4, UR43, UR44, -UR4 ;  /* 0x0000002c2b047290 */ /* 0x000fc8000fffe804 */
[----:B------:R-:W-:-:S04]  /*1f40*/  USHF.L.U32 UR4, UR4, 0x3, URZ ;  /* 0x0000000304047899 */ /* 0x000fc8000800063f */
[----:B------:R-:W-:-:S04]  /*1f50*/  ULOP3.LUT UR4, UR4, 0x18, URZ, 0xc0, !UPT ;  /* 0x0000001804047892 */ /* 0x000fc8000f8ec03f */
[----:B------:R-:W-:-:S04]  /*1f60*/  UIADD3 UR4, UR45, 0x20, UR4 ;  /* 0x000000202d047890 */ /* 0x000fc8000fffe004 */
[----:B------:R-:W-:-:S09]  /*1f70*/  UPRMT UR4, URZ, 0x654, UR4 ;  /* 0x000006543f047896 */ /* 0x000fd20008000004 */
[----:B------:R-:W-:Y:S01]  /*1f80*/  SYNCS.ARRIVE.TRANS64.RED.A1T0 RZ, [UR4], RZ ;  /* 0x000000ffffff79a7 */ /* 0x000fe20008100404 */
[----:B------:R-:W-:Y:S05]  /*1f90*/  @P0 BRA `(.L_x_32) ;  /* 0x0000000000040947 */ /* 0x000fea0003800000 */
[----:B------:R-:W-:Y:S01]  /*1fa0*/  BPT.TRAP 0x1 ;  /* 0x000000040000795c */ /* 0x000fe20000300000 */
.L_x_32:
[----:B------:R-:W-:Y:S01]  /*1fb0*/  UIADD3 UR4, UR45, 0x200, URZ ;  /* 0x000002002d047890 */ /* 0x000fe2000fffe03f */
[----:B------:R-:W-:Y:S02]  /*1fc0*/  R2UR UR54, R154 ;  /* 0x000000009a3672ca */ /* 0x000fe400000e0000 */
[----:B------:R-:W-:Y:S01]  /*1fd0*/  R2UR UR53, R153 ;  /* 0x00000000993572ca */ /* 0x000fe200000e0000 */
[----:B------:R-:W-:-:S06]  /*1fe0*/  ULOP3.LUT UP0, URZ, UR4, 0x1bf, URZ, 0xc0, !UPT ;  /* 0x000001bf043f7892 */ /* 0x000fcc000f80c03f */
[----:B------:R-:W-:-:S04]  /*1ff0*/  PLOP3.LUT P0, PT, PT, PT, UP0, 0x80, 0x0 ;  /* 0x000000000000781c */ /* 0x000fc80003f0f008 */
[----:B------:R-:W-:Y:S02]  /*2000*/  USHF.L.U32 UR54, UR54, 0x7, URZ ;  /* 0x0000000736367899 */ /* 0x000fe4000800063f */
[----:B------:R-:W-:-:S07]  /*2010*/  USHF.L.U32 UR53, UR53, 0x8, URZ ;  /* 0x0000000835357899 */ /* 0x000fce000800063f */
[----:B------:R-:W-:Y:S05]  /*2020*/  @!P0 BRA `(.L_x_34) ;  /* 0x00000000007c8947 */ /* 0x000fea0003800000 */
[----:B------:R-:W-:Y:S01]  /*2030*/  MOV R23, 0x0 ;  /* 0x0000000000177802 */ /* 0x000fe20000000f00 */
[----:B------:R-:W-:Y:S01]  /*2040*/  ULDC.64 UR4, c[0x4][0x80] ;  /* 0x0100200000047ab9 */ /* 0x000fe20000000a00 */
[----:B------:R-:W-:Y:S01]  /*2050*/  ULDC.64 UR6, c[0x4][0x10] ;  /* 0x0100040000067ab9 */ /* 0x000fe20000000a00 */
[----:B-12---:R-:W-:Y:S01]  /*2060*/  IMAD.U32 R4, RZ, RZ, UR4 ;  /* 0x00000004ff047e24 */ /* 0x006fe2000f8e00ff */
[----:B------:R1:W2:Y:S01]  /*2070*/  LDC.64 R14, c[0x4][R23] ;  /* 0x01000000170e7b82 */ /* 0x0002a20000000a00 */
[----:B------:R-:W-:Y:S01]  /*2080*/  IMAD.U32 R5, RZ, RZ, UR5 ;  /* 0x00000005ff057e24 */ /* 0x000fe2000f8e00ff */
[----:B------:R-:W-:Y:S01]  /*2090*/  ULDC.64 UR4, c[0x4][0x88] ;  /* 0x0100220000047ab9 */ /* 0x000fe20000000a00 */
[----:B------:R-:W-:Y:S01]  /*20a0*/  IMAD.U32 R10, RZ, RZ, UR6 ;  /* 0x00000006ff0a7e24 */ /* 0x000fe2000f8e00ff */
[----:B------:R-:W-:Y:S01]  /*20b0*/  MOV R6, UR4 ;  /* 0x0000000400067c02 */ /* 0x000fe20008000f00 */
[----:B------:R-:W-:Y:S01]  /*20c0*/  IMAD.U32 R7, RZ, RZ, UR5 ;  /* 0x00000005ff077e24 */ /* 0x000fe2000f8e00ff */
[----:B------:R-:W-:Y:S01]  /*20d0*/  MOV R11, UR7 ;  /* 0x00000007000b7c02 */ /* 0x000fe20008000f00 */
[----:B------:R-:W-:Y:S01]  /*20e0*/  IMAD.MOV.U32 R8, RZ, RZ, 0x70 ;  /* 0x00000070ff087424 */ /* 0x000fe200078e00ff */
[----:B------:R-:W-:Y:S01]  /*20f0*/  MOV R13, RZ ;  /* 0x000000ff000d7202 */ /* 0x000fe20000000f00 */
[----:B-1----:R-:W-:-:S07]  /*2100*/  IMAD.MOV.U32 R12, RZ, RZ, 0x1 ;  /* 0x00000001ff0c7424 */ /* 0x002fce00078e00ff */
[----:B------:R-:W-:-:S07]  /*2110*/  LEPC R20, `(.L_x_35) ;  /* 0x000000001014794e */ /* 0x000fce0000000000 */
[----:B--2---:R-:W-:Y:S05]  /*2120*/  CALL.ABS.NOINC R14 ;  /* 0x000000000e007343 */ /* 0x004fea0003c00000 */
.L_x_35:
[----:B------:R1:W2:Y:S01]  /*2130*/  LDC.64 R14, c[0x4][R23] ;  /* 0x01000000170e7b82 */ /* 0x0002a20000000a00 */
[----:B------:R-:W-:Y:S01]  /*2140*/  ULDC.64 UR4, c[0x4][0x80] ;  /* 0x0100200000047ab9 */ /* 0x000fe20000000a00 */
[----:B------:R-:W-:Y:S01]  /*2150*/  ULDC.64 UR6, c[0x4][0x10] ;  /* 0x0100040000067ab9 */ /* 0x000fe20000000a00 */
[----:B------:R-:W-:Y:S01]  /*2160*/  IMAD.U32 R4, RZ, RZ, UR4 ;  /* 0x00000004ff047e24 */ /* 0x000fe2000f8e00ff */
[----:B------:R-:W-:Y:S01]  /*2170*/  MOV R11, UR7 ;  /* 0x00000007000b7c02 */ /* 0x000fe20008000f00 */
[----:B------:R-:W-:Y:S01]  /*2180*/  IMAD.U32 R5, RZ, RZ, UR5 ;  /* 0x00000005ff057e24 */ /* 0x000fe2000f8e00ff */
[----:B------:R-:W-:Y:S01]  /*2190*/  ULDC.64 UR4, c[0x4][0x88] ;  /* 0x0100220000047ab9 */ /* 0x000fe20000000a00 */
[----:B------:R-:W-:Y:S01]  /*21a0*/  IMAD.U32 R10, RZ, RZ, UR6 ;  /* 0x00000006ff0a7e24 */ /* 0x000fe2000f8e00ff */
[----:B------:R-:W-:Y:S01]  /*21b0*/  MOV R6, UR4 ;  /* 0x0000000400067c02 */ /* 0x000fe20008000f00 */
[----:B------:R-:W-:Y:S01]  /*21c0*/  IMAD.U32 R7, RZ, RZ, UR5 ;  /* 0x00000005ff077e24 */ /* 0x000fe2000f8e00ff */
[----:B------:R-:W-:Y:S01]  /*21d0*/  MOV R13, RZ ;  /* 0x000000ff000d7202 */ /* 0x000fe20000000f00 */
[----:B------:R-:W-:-:S02]  /*21e0*/  IMAD.MOV.U32 R8, RZ, RZ, 0x70 ;  /* 0x00000070ff087424 */ /* 0x000fc400078e00ff */
[----:B-1----:R-:W-:-:S07]  /*21f0*/  IMAD.MOV.U32 R12, RZ, RZ, 0x1 ;  /* 0x00000001ff0c7424 */ /* 0x002fce00078e00ff */
[----:B------:R-:W-:-:S07]  /*2200*/  LEPC R20, `(.L_x_34) ;  /* 0x000000001014794e */ /* 0x000fce0000000000 */
[----:B--2---:R-:W-:Y:S05]  /*2210*/  CALL.ABS.NOINC R14 ;  /* 0x000000000e007343 */ /* 0x004fea0003c00000 */
.L_x_34:
[----:B-12---:R-:W1:Y:S01]  /*2220*/  LDC R4, c[0x0][0x288] ;  /* 0x0000a200ff047b82 */ /* 0x006e620000000800 */
[----:B------:R-:W-:Y:S01]  /*2230*/  ULDC.64 UR4, c[0x0][0x590] ;  /* 0x0001640000047ab9 */ /* 0x000fe20000000a00 */
[----:B------:R-:W-:Y:S01]  /*2240*/  SHF.R.U32.HI R0, RZ, 0x2, R18 ;  /* 0x00000002ff007819 */ /* 0x000fe20000011612 */
[----:B------:R-:W-:Y:S01]  /*2250*/  IMAD.U32 R165, RZ, RZ, UR4 ;  /* 0x00000004ffa57e24 */ /* 0x000fe2000f8e00ff */
[C---:B------:R-:W-:Y:S01]  /*2260*/  LOP3.LUT R6, R18.reuse, 0xe0, RZ, 0xc0, !PT ;  /* 0x000000e012067812 */ /* 0x040fe200078ec0ff */
[----:B------:R-:W-:Y:S01]  /*2270*/  IMAD.U32 R164, RZ, RZ, UR5 ;  /* 0x00000005ffa47e24 */ /* 0x000fe2000f8e00ff */
[----:B------:R-:W-:Y:S01]  /*2280*/  LOP3.LUT R3, R18, 0x3, RZ, 0xc0, !PT ;  /* 0x0000000312037812 */ /* 0x000fe200078ec0ff */
[----:B------:R-:W-:Y:S01]  /*2290*/  ULDC UR4, c[0x0][0x284] ;  /* 0x0000a10000047ab9 */ /* 0x000fe20000000800 */
[----:B------:R-:W-:Y:S02]  /*22a0*/  ISETP.NE.U32.AND P0, PT, R165, RZ, PT ;  /* 0x000000ffa500720c */ /* 0x000fe40003f05070 */
[----:B------:R-:W-:-:S02]  /*22b0*/  LOP3.LUT R7, R0, 0x7, RZ, 0xc0, !PT ;  /* 0x0000000700077812 */ /* 0x000fc400078ec0ff */
[----:B------:R-:W-:Y:S02]  /*22c0*/  ISETP.NE.AND.EX P0, PT, R164, RZ, PT, P0 ;  /* 0x000000ffa400720c */ /* 0x000fe40003f05300 */
[----:B------:R-:W-:Y:S01]  /*22d0*/  SHF.R.U32.HI R0, RZ, 0x1, R6 ;  /* 0x00000001ff007819 */ /* 0x000fe20000011606 */
[----:B-1----:R-:W-:-:S03]  /*22e0*/  IMAD R4, R3, -0x2, R4 ;  /* 0xfffffffe03047824 */ /* 0x002fc600078e0204 */
[----:B------:R-:W-:Y:S01]  /*22f0*/  IADD3 R3, -R0, UR4, -R7 ;  /* 0x0000000400037c10 */ /* 0x000fe2000fffe907 */
[----:B------:R-:W-:-:S04]  /*2300*/  IMAD R153, R153, -0x100, R4 ;  /* 0xffffff0099997824 */ /* 0x000fc800078e0204 */
[----:B------:R-:W-:Y:S02]  /*2310*/  IMAD R154, R154, -0x80, R3 ;  /* 0xffffff809a9a7824 */ /* 0x000fe400078e0203 */
[----:B------:R-:W-:Y:S05]  /*2320*/  @!P0 BRA `(.L_x_36) ;  /* 0x0000000000548947 */ /* 0x000fea0003800000 */
[----:B------:R-:W-:Y:S02]  /*2330*/  ULDC.64 UR4, c[0x0][0x588] ;  /* 0x0001620000047ab9 */ /* 0x000fe40000000a00 */
[----:B------:R-:W-:-:S04]  /*2340*/  ISETP.NE.U32.AND P1, PT, RZ, UR4, PT ;  /* 0x00000004ff007c0c */ /* 0x000fc8000bf25070 */
[----:B------:R-:W-:-:S13]  /*2350*/  ISETP.NE.AND.EX P1, PT, RZ, UR5, PT, P1 ;  /* 0x00000005ff007c0c */ /* 0x000fda000bf25310 */
[----:B------:R-:W-:Y:S05]  /*2360*/  @!P1 BRA `(.L_x_37) ;  /* 0x0000000000289947 */ /* 0x000fea0003800000 */
[----:B------:R-:W1:Y:S01]  /*2370*/  LDC.64 R4, c[0x0][0x588] ;  /* 0x00016200ff047b82 */ /* 0x000e620000000a00 */
[----:B------:R-:W-:-:S04]  /*2380*/  IMAD R3, R165, UR55, RZ ;  /* 0x00000037a5037c24 */ /* 0x000fc8000f8e02ff */
[----:B-1----:R-:W-:-:S05]  /*2390*/  IMAD.WIDE R4, R3, 0x4, R4 ;  /* 0x0000000403047825 */ /* 0x002fca00078e0204 */
[----:B------:R-:W2:Y:S01]  /*23a0*/  LDG.E R155, desc[UR48][R4.64] ;  /* 0x00000030049b7981 */ /* 0x000ea2000c1e1900 */
[----:B------:R-:W-:Y:S01]  /*23b0*/  MOV R152, 0x1 ;  /* 0x0000000100987802 */ /* 0x000fe20000000f00 */
[----:B------:R-:W-:Y:S02]  /*23c0*/  IMAD.MOV.U32 R158, RZ, RZ, 0x1 ;  /* 0x00000001ff9e7424 */ /* 0x000fe400078e00ff */
[----:B------:R-:W-:Y:S01]  /*23d0*/  IMAD.MOV.U32 R159, RZ, RZ, 0x1 ;  /* 0x00000001ff9f7424 */ /* 0x000fe200078e00ff */
[----:B--2---:R-:W-:Y:S01]  /*23e0*/  MOV R160, R155 ;  /* 0x0000009b00a07202 */ /* 0x004fe20000000f00 */
[----:B------:R-:W-:Y:S01]  /*23f0*/  IMAD.MOV.U32 R161, RZ, RZ, R155 ;  /* 0x000000ffffa17224 */ /* 0x000fe200078e009b */
[----:B------:R-:W-:Y:S06]  /*2400*/  BRA `(.L_x_36) ;  /* 0x00000000001c7947 */ /* 0x000fec0003800000 */
.L_x_37:
[----:B------:R-:W-:Y:S01]  /*2410*/  ULDC UR4, c[0x0][0x580] ;  /* 0x0001600000047ab9 */ /* 0x000fe20000000800 */
[----:B------:R-:W-:Y:S01]  /*2420*/  IMAD.MOV.U32 R152, RZ, RZ, 0x1 ;  /* 0x00000001ff987424 */ /* 0x000fe200078e00ff */
[----:B------:R-:W-:Y:S01]  /*2430*/  MOV R158, 0x1 ;  /* 0x00000001009e7802 */ /* 0x000fe20000000f00 */
[----:B------:R-:W-:Y:S01]  /*2440*/  IMAD.MOV.U32 R159, RZ, RZ, 0x1 ;  /* 0x00000001ff9f7424 */ /* 0x000fe200078e00ff */
[----:B------:R-:W-:Y:S01]  /*2450*/  MOV R160, UR4 ;  /* 0x0000000400a07c02 */ /* 0x000fe20008000f00 */
[----:B------:R-:W-:Y:S02]  /*2460*/  IMAD.U32 R155, RZ, RZ, UR4 ;  /* 0x00000004ff9b7e24 */ /* 0x000fe4000f8e00ff */
[----:B------:R-:W-:-:S07]  /*2470*/  IMAD.U32 R161, RZ, RZ, UR4 ;  /* 0x00000004ffa17e24 */ /* 0x000fce000f8e00ff */
.L_x_36:
[----:B------:R-:W1:Y:S02]  /*2480*/  LDC.64 R8, c[0x0][0x5b0] ;  /* 0x00016c00ff087b82 */ /* 0x000e640000000a00 */
[----:B-1----:R-:W-:-:S04]  /*2490*/  ISETP.NE.U32.AND P1, PT, R8, RZ, PT ;  /* 0x000000ff0800720c */ /* 0x002fc80003f25070 */
[----:B------:R-:W-:-:S13]  /*24a0*/  ISETP.NE.AND.EX P1, PT, R9, RZ, PT, P1 ;  /* 0x000000ff0900720c */ /* 0x000fda0003f25310 */
        /* <DEDUP_REMOVED lines=8> */
[----:B------:R1:W5:Y:S01]  /*2530*/  LDG.E R157, desc[UR48][R4.64] ;  /* 0x00000030049d7981 */ /* 0x000362000c1e1900 */
[----:B------:R-:W-:Y:S05]  /*2540*/  BRA `(.L_x_38) ;  /* 0x0000000000087947 */ /* 0x000fea0003800000 */
.L_x_39:
[----:B------:R-:W-:Y:S02]  /*2550*/  ULDC UR4, c[0x0][0x5a0] ;  /* 0x0001680000047ab9 */ /* 0x000fe40000000800 */
[----:B------:R-:W-:-:S07]  /*2560*/  IMAD.U32 R157, RZ, RZ, UR4 ;  /* 0x00000004ff9d7e24 */ /* 0x000fce000f8e00ff */
.L_x_38:
[----:B------:R-:W2:Y:S01]  /*2570*/  LDC.64 R8, c[0x0][0x5c0] ;  /* 0x00017000ff087b82 */ /* 0x000ea20000000a00 */
[----:B------:R-:W-:Y:S01]  /*2580*/  ULDC.64 UR4, c[0x0][0x588] ;  /* 0x0001620000047ab9 */ /* 0x000fe20000000a00 */
[----:B------:R-:W-:Y:S02]  /*2590*/  ISETP.EQ.U32.AND P4, PT, R165, RZ, PT ;  /* 0x000000ffa500720c */ /* 0x000fe40003f82070 */
[----:B------:R-:W-:Y:S02]  /*25a0*/  ISETP.NE.U32.AND P3, PT, RZ, UR4, PT ;  /* 0x00000004ff007c0c */ /* 0x000fe4000bf65070 */
[----:B------:R-:W-:Y:S02]  /*25b0*/  LOP3.LUT P5, RZ, R159, 0xff, RZ, 0xc0, !PT ;  /* 0x000000ff9fff7812 */ /* 0x000fe400078ac0ff */
[----:B------:R-:W3:Y:S01]  /*25c0*/  LDC R14, c[0x0][0x5c8] ;  /* 0x00017200ff0e7b82 */ /* 0x000ee20000000800 */
[----:B------:R-:W-:Y:S02]  /*25d0*/  ISETP.NE.AND.EX P3, PT, RZ, UR5, PT, P3 ;  /* 0x00000005ff007c0c */ /* 0x000fe4000bf65330 */
[----:B------:R-:W-:-:S02]  /*25e0*/  FSEL R0, R161, R160, !P5 ;  /* 0x000000a0a1007208 */ /* 0x000fc40006800000 */
[----:B------:R-:W-:Y:S02]  /*25f0*/  ISETP.EQ.OR.EX P4, PT, R164, RZ, !P3, P4 ;  /* 0x000000ffa400720c */ /* 0x000fe40005f82740 */
[----:B------:R-:W-:Y:S02]  /*2600*/  PLOP3.LUT P1, PT, PT, PT, PT, 0x8, 0x0 ;  /* 0x000000000000781c */ /* 0x000fe40003f2e170 */
[----:B------:R-:W-:Y:S02]  /*2610*/  PLOP3.LUT P3, PT, P3, PT, PT, 0x8, 0x0 ;  /* 0x000000000000781c */ /* 0x000fe40001f6e170 */
[C---:B------:R-:W-:Y:S02]  /*2620*/  FSEL R160, R155.reuse, R160, !P0 ;  /* 0x000000a09ba07208 */ /* 0x040fe40004000000 */
[----:B------:R-:W-:Y:S02]  /*2630*/  FSEL R0, R155, R0, !P0 ;  /* 0x000000009b007208 */ /* 0x000fe40004000000 */
[----:B--2---:R-:W-:-:S04]  /*2640*/  ISETP.NE.U32.AND P2, PT, R8, RZ, PT ;  /* 0x000000ff0800720c */ /* 0x004fc80003f45070 */
[----:B------:R-:W-:-:S04]  /*2650*/  ISETP.NE.AND.EX P2, PT, R9, RZ, PT, P2 ;  /* 0x000000ff0900720c */ /* 0x000fc80003f45320 */
[----:B---3--:R-:W-:Y:S01]  /*2660*/  FSEL R14, R14, RZ, !P2 ;  /* 0x000000ff0e0e7208 */ /* 0x008fe20005000000 */
[----:B------:R-:W-:Y:S08]  /*2670*/  @!P4 BRA `(.L_x_40) ;  /* 0x00000000003cc947 */ /* 0x000ff00003800000 */
[----:B------:R-:W-:Y:S04]  /*2680*/  BSSY B0, `(.L_x_40) ;  /* 0x000000e000007945 */ /* 0x000fe80003800000 */
[----:B------:R-:W-:Y:S05]  /*2690*/  @!P0 BRA `(.L_x_41) ;  /* 0x0000000000248947 */ /* 0x000fea0003800000 */
[----:B------:R-:W-:Y:S02]  /*26a0*/  LOP3.LUT P4, RZ, R158, 0xff, RZ, 0xc0, !PT ;  /* 0x000000ff9eff7812 */ /* 0x000fe4000788c0ff */
[----:B------:R-:W-:Y:S02]  /*26b0*/  PLOP3.LUT P1, PT, P3, PT, PT, 0x80, 0x0 ;  /* 0x000000000000781c */ /* 0x000fe40001f2f070 */
[----:B------:R-:W-:-:S09]  /*26c0*/  PRMT R159, RZ, 0x7610, R159 ;  /* 0x00007610ff9f7816 */ /* 0x000fd2000000009f */
[----:B------:R-:W-:Y:S05]  /*26d0*/  @!P4 BRA `(.L_x_42) ;  /* 0x000000000020c947 */ /* 0x000fea0003800000 */
[----:B------:R-:W-:Y:S01]  /*26e0*/  FSETP.EQ.AND P1, PT, R155, RZ, PT ;  /* 0x000000ff9b00720b */ /* 0x000fe20003f22000 */
[----:B------:R-:W-:Y:S01]  /*26f0*/  IMAD.MOV.U32 R0, RZ, RZ, R155 ;  /* 0x000000ffff007224 */ /* 0x000fe200078e009b */
[----:B------:R-:W-:Y:S02]  /*2700*/  MOV R160, R155 ;  /* 0x0000009b00a07202 */ /* 0x000fe40000000f00 */
[----:B------:R-:W-:Y:S01]  /*2710*/  PRMT R159, R158, 0x7610, R159 ;  /* 0x000076109e9f7816 */ /* 0x000fe2000000009f */
[----:B------:R-:W-:Y:S08]  /*2720*/  BRA `(.L_x_42) ;  /* 0x00000000000c7947 */ /* 0x000ff00003800000 */
.L_x_41:
[----:B------:R-:W-:Y:S01]  /*2730*/  FSETP.EQ.AND P1, PT, R155, RZ, PT ;  /* 0x000000ff9b00720b */ /* 0x000fe20003f22000 */
[----:B------:R-:W-:Y:S01]  /*2740*/  IMAD.MOV.U32 R160, RZ, RZ, R155 ;  /* 0x000000ffffa07224 */ /* 0x000fe200078e009b */
[----:B------:R-:W-:-:S11]  /*2750*/  MOV R0, R155 ;  /* 0x0000009b00007202 */ /* 0x000fd60000000f00 */
.L_x_42:
[----:B------:R-:W-:Y:S05]  /*2760*/  BSYNC B0 ;  /* 0x0000000000007941 */ /* 0x000fea0003800000 */
.L_x_40:
[----:B------:R-:W-:Y:S04]  /*2770*/  BSSY B0, `(.L_x_43) ;  /* 0x000000f000007945 */ /* 0x000fe80003800000 */
[----:B------:R-:W-:Y:S05]  /*2780*/  @!P0 BRA `(.L_x_44) ;  /* 0x0000000000288947 */ /* 0x000fea0003800000 */
[----:B------:R-:W-:Y:S02]  /*2790*/  LOP3.LUT P0, RZ, R152, 0xff, RZ, 0xc0, !PT ;  /* 0x000000ff98ff7812 */ /* 0x000fe4000780c0ff */
[----:B------:R-:W-:Y:S02]  /*27a0*/  PRMT R158, RZ, 0x7610, R158 ;  /* 0x00007610ff9e7816 */ /* 0x000fe4000000009e */
[----:B------:R-:W-:-:S09]  /*27b0*/  PRMT R159, RZ, 0x7610, R159 ;  /* 0x00007610ff9f7816 */ /* 0x000fd2000000009f */
[----:B------:R-:W-:Y:S05]  /*27c0*/  @!P0 BRA `(.L_x_45) ;  /* 0x0000000000248947 */ /* 0x000fea0003800000 */
[----:B------:R-:W-:Y:S01]  /*27d0*/  FSETP.EQ.AND P3, PT, R155, RZ, PT ;  /* 0x000000ff9b00720b */ /* 0x000fe20003f62000 */
[--C-:B------:R-:W-:Y:S01]  /*27e0*/  IMAD.MOV.U32 R160, RZ, RZ, R155.reuse ;  /* 0x000000ffffa07224 */ /* 0x100fe200078e009b */
[C---:B------:R-:W-:Y:S01]  /*27f0*/  PRMT R158, R152.reuse, 0x7610, R158 ;  /* 0x00007610989e7816 */ /* 0x040fe2000000009e */
[----:B------:R-:W-:Y:S01]  /*2800*/  IMAD.MOV.U32 R0, RZ, RZ, R155 ;  /* 0x000000ffff007224 */ /* 0x000fe200078e009b */
[----:B------:R-:W-:Y:S01]  /*2810*/  PRMT R159, R152, 0x7610, R159 ;  /* 0x00007610989f7816 */ /* 0x000fe2000000009f */
[----:B------:R-:W-:Y:S08]  /*2820*/  BRA `(.L_x_45) ;  /* 0x00000000000c7947 */ /* 0x000ff00003800000 */
.L_x_44:
[----:B------:R-:W-:Y:S01]  /*2830*/  FSETP.EQ.AND P3, PT, R155, RZ, PT ;  /* 0x000000ff9b00720b */ /* 0x000fe20003f62000 */
[----:B------:R-:W-:Y:S01]  /*2840*/  IMAD.MOV.U32 R0, RZ, RZ, R155 ;  /* 0x000000ffff007224 */ /* 0x000fe200078e009b */
[----:B------:R-:W-:-:S11]  /*2850*/  MOV R160, R155 ;  /* 0x0000009b00a07202 */ /* 0x000fd60000000f00 */
.L_x_45:
[----:B------:R-:W-:Y:S05]  /*2860*/  BSYNC B0 ;  /* 0x0000000000007941 */ /* 0x000fea0003800000 */
.L_x_43:
[----:B------:R-:W-:Y:S01]  /*2870*/  IMAD.MOV.U32 R3, RZ, RZ, RZ ;  /* 0x000000ffff037224 */ /* 0x000fe200078e00ff */
[----:B------:R-:W-:Y:S01]  /*2880*/  MOV R11, RZ ;  /* 0x000000ff000b7202 */ /* 0x000fe20000000f00 */
[----:B------:R-:W-:Y:S01]  /*2890*/  IMAD.MOV.U32 R12, RZ, RZ, R14 ;  /* 0x000000ffff0c7224 */ /* 0x000fe200078e000e */
[----:B------:R-:W-:Y:S06]  /*28a0*/  @!P2 BRA `(.L_x_46) ;  /* 0x00000000005ca947 */ /* 0x000fec0003800000 */
[----:B------:R-:W2:Y:S01]  /*28b0*/  LDC.64 R12, c[0x0][0x5d0] ;  /* 0x00017400ff0c7b82 */ /* 0x000ea20000000a00 */
[----:B------:R-:W-:Y:S01]  /*28c0*/  SHF.R.U32.HI R6, RZ, 0x5, R6 ;  /* 0x00000005ff067819 */ /* 0x000fe20000011606 */
[----:B------:R-:W-:Y:S01]  /*28d0*/  USHF.R.S32.HI UR4, URZ, 0x1f, UR55 ;  /* 0x0000001f3f047899 */ /* 0x000fe20008011437 */
[----:B------:R-:W-:-:S03]  /*28e0*/  ISETP.GE.AND P0, PT, R153, 0x1, PT ;  /* 0x000000019900780c */ /* 0x000fc60003f06270 */
[----:B-1----:R-:W-:Y:S01]  /*28f0*/  IMAD.SHL.U32 R4, R6, 0x10, RZ ;  /* 0x0000001006047824 */ /* 0x002fe200078e00ff */
[C---:B------:R-:W-:Y:S02]  /*2900*/  ISETP.LT.OR P2, PT, R154.reuse, 0x1, !P0 ;  /* 0x000000019a00780c */ /* 0x040fe40004741670 */
[----:B------:R-:W-:Y:S02]  /*2910*/  ISETP.LT.OR P0, PT, R154, 0x9, !P0 ;  /* 0x000000099a00780c */ /* 0x000fe40004701670 */
[----:B------:R-:W-:-:S04]  /*2920*/  LOP3.LUT R4, R4, 0xfffffff0, R7, 0xe2, !PT ;  /* 0xfffffff004047812 */ /* 0x000fc800078ee207 */
[----:B------:R-:W-:-:S04]  /*2930*/  IADD3 R4, R4, UR54, RZ ;  /* 0x0000003604047c10 */ /* 0x000fc8000fffe0ff */
[--C-:B------:R-:W-:Y:S01]  /*2940*/  SHF.R.S32.HI R5, RZ, 0x1f, R4.reuse ;  /* 0x0000001fff057819 */ /* 0x100fe20000011404 */
[C---:B--2---:R-:W-:Y:S02]  /*2950*/  IMAD R6, R12.reuse, UR4, RZ ;  /* 0x000000040c067c24 */ /* 0x044fe4000f8e02ff */
[----:B------:R-:W-:-:S04]  /*2960*/  IMAD.WIDE.U32 R4, R12, UR55, R4 ;  /* 0x000000370c047c25 */ /* 0x000fc8000f8e0004 */
[----:B------:R-:W-:Y:S01]  /*2970*/  IMAD R7, R13, UR55, R6 ;  /* 0x000000370d077c24 */ /* 0x000fe2000f8e0206 */
[----:B------:R-:W-:-:S03]  /*2980*/  LEA R6, P4, R4, R8, 0x1 ;  /* 0x0000000804067211 */ /* 0x000fc600078808ff */
[----:B------:R-:W-:-:S05]  /*2990*/  IMAD.IADD R5, R5, 0x1, R7 ;  /* 0x0000000105057824 */ /* 0x000fca00078e0207 */
[----:B------:R-:W-:-:S05]  /*29a0*/  LEA.HI.X R7, R4, R9, R5, 0x1, P4 ;  /* 0x0000000904077211 */ /* 0x000fca00020f0c05 */
[----:B------:R-:W2:Y:S04]  /*29b0*/  @!P2 LDG.E.U16 R4, desc[UR48][R6.64] ;  /* 0x000000300604a981 */ /* 0x000ea8000c1e1500 */
[----:B------:R-:W3:Y:S01]  /*29c0*/  @!P0 LDG.E.U16 R5, desc[UR48][R6.64+0x10] ;  /* 0x0000103006058981 */ /* 0x000ee2000c1e1500 */
[----:B------:R-:W-:Y:S01]  /*29d0*/  IMAD.MOV.U32 R14, RZ, RZ, RZ ;  /* 0x000000ffff0e7224 */ /* 0x000fe200078e00ff */
[----:B--2---:R-:W-:-:S04]  /*29e0*/  @!P2 PRMT R14, R4, 0x5410, RZ ;  /* 0x00005410040ea816 */ /* 0x004fc800000000ff */
[----:B---3--:R-:W-:-:S05]  /*29f0*/  @!P0 PRMT R14, R14, 0x5410, R5 ;  /* 0x000054100e0e8816 */ /* 0x008fca0000000005 */
[--C-:B------:R-:W-:Y:S02]  /*2a00*/  HADD2.F32 R12, -RZ, R14.reuse.H0_H0 ;  /* 0x2000000eff0c7230 */ /* 0x100fe40000004100 */
[----:B------:R-:W-:-:S07]  /*2a10*/  HADD2.F32 R14, -RZ, R14.H1_H1 ;  /* 0x3000000eff0e7230 */ /* 0x000fce0000004100 */
.L_x_46:
[----:B------:R-:W-:Y:S01]  /*2a20*/  BSSY B0, `(.L_x_47) ;  /* 0x0000023000007945 */ /* 0x000fe20003800000 */
[----:B------:R-:W-:Y:S02]  /*2a30*/  MOV R10, RZ ;  /* 0x000000ff000a7202 */ /* 0x000fe40000000f00 */
[----:B------:R-:W-:Y:S02]  /*2a40*/  CS2R R8, SRZ ;  /* 0x0000000000087805 */ /* 0x000fe4000001ff00 */
[----:B------:R-:W-:Y:S02]  /*2a50*/  CS2R R6, SRZ ;  /* 0x0000000000067805 */ /* 0x000fe4000001ff00 */
[----:B-1----:R-:W-:Y:S01]  /*2a60*/  CS2R R4, SRZ ;  /* 0x0000000000047805 */ /* 0x002fe2000001ff00 */
[----:B------:R-:W-:Y:S06]  /*2a70*/  @P1 BRA `(.L_x_48) ;  /* 0x0000000000741947 */ /* 0x000fec0003800000 */
[----:B------:R-:W-:-:S13]  /*2a80*/  ISETP.NE.AND P0, PT, R163, 0x3, PT ;  /* 0x00000003a300780c */ /* 0x000fda0003f05270 */
[----:B------:R-:W-:Y:S05]  /*2a90*/  @!P0 BRA `(.L_x_49) ;  /* 0x0000000000048947 */ /* 0x000fea0003800000 */
[----:B------:R-:W-:Y:S01]  /*2aa0*/  BPT.TRAP 0x1 ;  /* 0x000000040000795c */ /* 0x000fe20000300000 */
.L_x_49:
[----:B------:R-:W-:Y:S01]  /*2ab0*/  SHF.L.U32 R4, RZ, 0x1f, RZ ;  /* 0x0000001fff047819 */ /* 0x000fe200000006ff */
[----:B------:R-:W-:Y:S02]  /*2ac0*/  IMAD.MOV.U32 R3, RZ, RZ, 0x1 ;  /* 0x00000001ff037424 */ /* 0x000fe400078e00ff */
[----:B------:R-:W-:Y:S01]  /*2ad0*/  IMAD.MOV.U32 R11, RZ, RZ, RZ ;  /* 0x000000ffff0b7224 */ /* 0x000fe200078e00ff */
[----:B------:R-:W1:Y:S02]  /*2ae0*/  SYNCS.PHASECHK.TRANS64.TRYWAIT P0, [UR45+0x40], R4 ;  /* 0x00004004ff0075a7 */ /* 0x000e64000800016d */
[----:B-1----:R-:W-:Y:S05]  /*2af0*/  @!P0 BRA `(.L_x_50) ;  /* 0x0000007000ac8947 */ /* 0x002fea0003800000 */
.L_x_228:
[----:B------:R-:W-:Y:S02]  /*2b00*/  MOV R10, RZ ;  /* 0x000000ff000a7202 */ /* 0x000fe40000000f00 */
[----:B------:R-:W-:Y:S02]  /*2b10*/  CS2R R8, SRZ ;  /* 0x0000000000087805 */ /* 0x000fe4000001ff00 */
[----:B------:R-:W-:Y:S02]  /*2b20*/  CS2R R6, SRZ ;  /* 0x0000000000067805 */ /* 0x000fe4000001ff00 */
[----:B-1----:R-:W-:Y:S01]  /*2b30*/  CS2R R4, SRZ ;  /* 0x0000000000047805 */ /* 0x002fe2000001ff00 */
[----:B------:R-:W-:Y:S06]  /*2b40*/  @P3 BRA `(.L_x_48) ;  /* 0x0000000000403947 */ /* 0x000fec0003800000 */
[C---:B------:R-:W-:Y:S01]  /*2b50*/  IMAD.SHL.U32 R4, R18.reuse, 0x10, RZ ;  /* 0x0000001012047824 */ /* 0x040fe200078e00ff */
[----:B------:R-:W-:Y:S01]  /*2b60*/  SHF.R.U32.HI R7, RZ, 0x1, R18 ;  /* 0x00000001ff077819 */ /* 0x000fe20000011612 */
[C---:B------:R-:W-:Y:S01]  /*2b70*/  IMAD.SHL.U32 R5, R18.reuse, 0x20, RZ ;  /* 0x0000002012057824 */ /* 0x040fe200078e00ff */
[----:B------:R-:W-:Y:S01]  /*2b80*/  SHF.L.U32 R9, R18, 0x2, RZ ;  /* 0x0000000212097819 */ /* 0x000fe200000006ff */
[----:B------:R-:W-:Y:S05]  /*2b90*/  WARPSYNC.ALL ;  /* 0x0000000000007948 */ /* 0x000fea0003800000 */
[----:B------:R-:W-:Y:S02]  /*2ba0*/  LOP3.LUT R4, R4, 0xe00, RZ, 0xc0, !PT ;  /* 0x00000e0004047812 */ /* 0x000fe400078ec0ff */
[----:B------:R-:W-:-:S02]  /*2bb0*/  LOP3.LUT R6, R5, 0xc0, RZ, 0xc0, !PT ;  /* 0x000000c005067812 */ /* 0x000fc400078ec0ff */
[----:B------:R-:W-:Y:S02]  /*2bc0*/  LOP3.LUT R4, R4, 0x20, R5, 0xf8, !PT ;  /* 0x0000002004047812 */ /* 0x000fe400078ef805 */
[----:B------:R-:W-:Y:S02]  /*2bd0*/  LOP3.LUT R6, R6, 0x8, R7, 0xf8, !PT ;  /* 0x0000000806067812 */ /* 0x000fe400078ef807 */
[----:B------:R-:W-:Y:S02]  /*2be0*/  LOP3.LUT R4, R4, 0x100, R5, 0xf8, !PT ;  /* 0x0000010004047812 */ /* 0x000fe400078ef805 */
[----:B------:R-:W-:-:S04]  /*2bf0*/  LOP3.LUT R9, R6, 0x18, R9, 0x78, !PT ;  /* 0x0000001806097812 */ /* 0x000fc800078e7809 */
[----:B------:R-:W-:-:S04]  /*2c00*/  LOP3.LUT R4, R4, R9, RZ, 0xfc, !PT ;  /* 0x0000000904047212 */ /* 0x000fc800078efcff */
[----:B------:R-:W-:-:S05]  /*2c10*/  LEA R5, R4, UR45, 0x1 ;  /* 0x0000002d04057c11 */ /* 0x000fca000f8e08ff */
[----:B------:R-:W-:Y:S02]  /*2c20*/  IMAD R8, R156, 0x2, R5 ;  /* 0x000000029c087824 */ /* 0x000fe400078e0205 */
[----:B------:R-:W1:Y:S04]  /*2c30*/  LDSM.16.M88.4 R4, [R5+0x200] ;  /* 0x000200000504783b */ /* 0x000e680000000200 */
[----:B------:R-:W2:Y:S02]  /*2c40*/  LDSM.16.M88.4 R8, [R8+0x200] ;  /* 0x000200000808783b */ /* 0x000ea40000000200 */
.L_x_48:
[----:B------:R-:W-:Y:S05]  /*2c50*/  BSYNC B0 ;  /* 0x0000000000007941 */ /* 0x000fea0003800000 */
.L_x_47:
[--C-:B-1----:R-:W-:Y:S02]  /*2c60*/  HADD2.F32 R23, -RZ, R5.reuse.H1_H1 ;  /* 0x30000005ff177230 */ /* 0x102fe40000004100 */
[C---:B-----5:R-:W-:Y:S01]  /*2c70*/  FFMA R154, R157.reuse, R27, R14 ;  /* 0x0000001b9d9a7223 */ /* 0x060fe2000000000e */
[--C-:B------:R-:W-:Y:S02]  /*2c80*/  HADD2.F32 R13, -RZ, R4.reuse.H0_H0 ;  /* 0x20000004ff0d7230 */ /* 0x100fe40000004100 */
[C-C-:B------:R-:W-:Y:S01]  /*2c90*/  FFMA R24, R157.reuse, R24, R12.reuse ;  /* 0x000000189d187223 */ /* 0x140fe2000000000c */
[----:B------:R-:W-:Y:S02]  /*2ca0*/  HADD2.F32 R15, -RZ, R4.H1_H1 ;  /* 0x30000004ff0f7230 */ /* 0x000fe40000004100 */
[----:B------:R-:W-:Y:S01]  /*2cb0*/  FFMA R20, R157, R25, R12 ;  /* 0x000000199d147223 */ /* 0x000fe2000000000c */
[----:B------:R-:W-:Y:S01]  /*2cc0*/  FFMA R27, R23, R161, R154 ;  /* 0x000000a1171b7223 */ /* 0x000fe2000000009a */
[----:B------:R-:W-:-:S02]  /*2cd0*/  HADD2.F32 R21, -RZ, R5.H0_H0 ;  /* 0x20000005ff157230 */ /* 0x000fc40000004100 */
[-C--:B------:R-:W-:Y:S01]  /*2ce0*/  FFMA R25, R13, R161.reuse, R24 ;  /* 0x000000a10d197223 */ /* 0x080fe20000000018 */
[----:B------:R-:W-:Y:S01]  /*2cf0*/  FFMA R166, R15, R161, R20 ;  /* 0x000000a10fa67223 */ /* 0x000fe20000000014 */
[--C-:B------:R-:W-:Y:S02]  /*2d00*/  HADD2.F32 R23, -RZ, R7.reuse.H1_H1 ;  /* 0x30000007ff177230 */ /* 0x100fe40000004100 */
[C-C-:B------:R-:W-:Y:S01]  /*2d10*/  FFMA R26, R157.reuse, R26, R14.reuse ;  /* 0x0000001a9d1a7223 */ /* 0x140fe2000000000e */
[--C-:B------:R-:W-:Y:S02]  /*2d20*/  HADD2.F32 R13, -RZ, R6.reuse.H0_H0 ;  /* 0x20000006ff0d7230 */ /* 0x100fe40000004100 */
[C---:B------:R-:W-:Y:S01]  /*2d30*/  FFMA R24, R157.reuse, R31, R14 ;  /* 0x0000001f9d187223 */ /* 0x040fe2000000000e */
[----:B------:R-:W-:Y:S02]  /*2d40*/  HADD2.F32 R15, -RZ, R6.H1_H1 ;  /* 0x30000006ff0f7230 */ /* 0x000fe40000004100 */
[C-C-:B------:R-:W-:Y:S01]  /*2d50*/  FFMA R28, R157.reuse, R28, R12.reuse ;  /* 0x0000001c9d1c7223 */ /* 0x140fe2000000000c */
[----:B------:R-:W-:Y:S01]  /*2d60*/  FFMA R20, R157, R29, R12 ;  /* 0x0000001d9d147223 */ /* 0x000fe2000000000c */
[-C--:B------:R-:W-:Y:S01]  /*2d70*/  FFMA R26, R21, R161.reuse, R26 ;  /* 0x000000a1151a7223 */ /* 0x080fe2000000001a */
[----:B------:R-:W-:Y:S01]  /*2d80*/  FFMA R31, R23, R161, R24 ;  /* 0x000000a1171f7223 */ /* 0x000fe20000000018 */
[----:B------:R-:W-:-:S02]  /*2d90*/  HADD2.F32 R21, -RZ, R7.H0_H0 ;  /* 0x20000007ff157230 */ /* 0x000fc40000004100 */
[-C--:B------:R-:W-:Y:S01]  /*2da0*/  FFMA R28, R13, R161.reuse, R28 ;  /* 0x000000a10d1c7223 */ /* 0x080fe2000000001c */
[----:B------:R-:W-:Y:S01]  /*2db0*/  FFMA R29, R15, R161, R20 ;  /* 0x000000a10f1d7223 */ /* 0x000fe20000000014 */
[--C-:B--2---:R-:W-:Y:S02]  /*2dc0*/  HADD2.F32 R23, -RZ, R9.reuse.H1_H1 ;  /* 0x30000009ff177230 */ /* 0x104fe40000004100 */
        /* <DEDUP_REMOVED lines=11> */
[C---:B------:R-:W-:Y:S01]  /*2e80*/  SHF.L.U32 R24, R18.reuse, 0x5, RZ ;  /* 0x0000000512187819 */ /* 0x040fe200000006ff */
[C---:B------:R-:W-:Y:S01]  /*2e90*/  FFMA R34, R157.reuse, R34, R14 ;  /* 0x000000229d227223 */ /* 0x040fe2000000000e */
[----:B------:R-:W-:Y:S02]  /*2ea0*/  IMAD.SHL.U32 R15, R18, 0x10, RZ ;  /* 0x00000010120f7824 */ /* 0x000fe400078e00ff */
[C-C-:B------:R-:W-:Y:S01]  /*2eb0*/  FFMA R36, R157.reuse, R36, R12.reuse ;  /* 0x000000249d247223 */ /* 0x140fe2000000000c */
[--C-:B------:R-:W-:Y:S02]  /*2ec0*/  HADD2.F32 R13, -RZ, R10.reuse.H0_H0 ;  /* 0x2000000aff0d7230 */ /* 0x100fe40000004100 */
[----:B------:R-:W-:Y:S01]  /*2ed0*/  FFMA R20, R157, R37, R12 ;  /* 0x000000259d147223 */ /* 0x000fe2000000000c */
[----:B------:R-:W-:Y:S01]  /*2ee0*/  SHF.R.U32.HI R154, RZ, 0x1, R18 ;  /* 0x00000001ff9a7819 */ /* 0x000fe20000011612 */
[-C--:B------:R-:W-:Y:S01]  /*2ef0*/  FFMA R34, R21, R161.reuse, R34 ;  /* 0x000000a115227223 */ /* 0x080fe20000000022 */
[----:B------:R-:W-:Y:S01]  /*2f00*/  LOP3.LUT R37, R24, 0xc0, RZ, 0xc0, !PT ;  /* 0x000000c018257812 */ /* 0x000fe200078ec0ff */
[----:B------:R-:W-:Y:S01]  /*2f10*/  FFMA R36, R13, R161, R36 ;  /* 0x000000a10d247223 */ /* 0x000fe20000000024 */
[----:B------:R-:W-:Y:S01]  /*2f20*/  LOP3.LUT R21, R15, 0xe00, RZ, 0xc0, !PT ;  /* 0x00000e000f157812 */ /* 0x000fe200078ec0ff */
[----:B------:R-:W-:Y:S01]  /*2f30*/  HADD2.F32 R15, -RZ, R10.H1_H1 ;  /* 0x3000000aff0f7230 */ /* 0x000fe20000004100 */
[C---:B------:R-:W-:Y:S01]  /*2f40*/  LOP3.LUT R13, R18.reuse, 0xff, RZ, 0xc0, !PT ;  /* 0x000000ff120d7812 */ /* 0x040fe200078ec0ff */
[----:B------:R-:W-:Y:S01]  /*2f50*/  FFMA R38, R157, R38, R14 ;  /* 0x000000269d267223 */ /* 0x000fe2000000000e */
[----:B------:R-:W-:Y:S01]  /*2f60*/  LOP3.LUT R37, R37, 0x8, R154, 0xf8, !PT ;  /* 0x0000000825257812 */ /* 0x000fe200078ef89a */
[----:B------:R-:W-:Y:S01]  /*2f70*/  IMAD.SHL.U32 R154, R18, 0x4, RZ ;  /* 0x00000004129a7824 */ /* 0x000fe200078e00ff */
[----:B------:R-:W-:Y:S01]  /*2f80*/  LOP3.LUT R21, R21, 0x20, R24, 0xf8, !PT ;  /* 0x0000002015157812 */ /* 0x000fe200078ef818 */
[----:B------:R-:W-:-:S02]  /*2f90*/  VIADD R13, R13, 0x1f ;  /* 0x0000001f0d0d7836 */ /* 0x000fc40000000000 */
[----:B------:R-:W-:Y:S01]  /*2fa0*/  FFMA R35, R15, R161, R20 ;  /* 0x000000a10f237223 */ /* 0x000fe20000000014 */
[--C-:B------:R-:W-:Y:S01]  /*2fb0*/  HADD2.F32 R15, -RZ, R11.reuse.H0_H0 ;  /* 0x2000000bff0f7230 */ /* 0x100fe20000004100 */
[----:B------:R-:W-:Y:S01]  /*2fc0*/  LOP3.LUT R24, R21, 0x100, R24, 0xf8, !PT ;  /* 0x0000010015187812 */ /* 0x000fe200078ef818 */
[----:B------:R-:W-:Y:S01]  /*2fd0*/  HADD2.F32 R21, -RZ, R11.H1_H1 ;  /* 0x3000000bff157230 */ /* 0x000fe20000004100 */
[----:B------:R-:W-:Y:S01]  /*2fe0*/  LOP3.LUT R37, R37, 0x18, R154, 0x78, !PT ;  /* 0x0000001825257812 */ /* 0x000fe200078e789a */
[----:B------:R-:W-:Y:S01]  /*2ff0*/  FFMA R20, R157, R39, R14 ;  /* 0x000000279d147223 */ /* 0x000fe2000000000e */
[----:B------:R-:W-:Y:S01]  /*3000*/  ISETP.GT.U32.AND P0, PT, R13, 0x3e, PT ;  /* 0x0000003e0d00780c */ /* 0x000fe20003f04070 */
[----:B------:R-:W-:Y:S01]  /*3010*/  FFMA R15, R15, R161, R38 ;  /* 0x000000a10f0f7223 */ /* 0x000fe20000000026 */
[----:B------:R-:W-:Y:S01]  /*3020*/  LOP3.LUT R13, R24, R37, RZ, 0xfc, !PT ;  /* 0x00000025180d7212 */ /* 0x000fe200078efcff */
[----:B------:R-:W-:Y:S01]  /*3030*/  FFMA R20, R21, R161, R20 ;  /* 0x000000a115147223 */ /* 0x000fe20000000014 */
[----:B------:R-:W-:Y:S01]  /*3040*/  F2FP.RELU.F16.F32.PACK_AB R24, R166, R25 ;  /* 0x00000019a618723e */ /* 0x000fe200000008ff */
[----:B------:R-:W-:Y:S05]  /*3050*/  WARPSYNC.ALL ;  /* 0x0000000000007948 */ /* 0x000fea0003800000 */
[----:B------:R-:W-:Y:S01]  /*3060*/  LEA R13, R13, UR45, 0x1 ;  /* 0x0000002d0d0d7c11 */ /* 0x000fe2000f8e08ff */
[----:B------:R-:W-:Y:S01]  /*3070*/  BSSY B0, `(.L_x_51) ;  /* 0x0000019000007945 */ /* 0x000fe20003800000 */
[----:B------:R-:W-:-:S02]  /*3080*/  F2FP.RELU.F16.F32.PACK_AB R25, R27, R26 ;  /* 0x0000001a1b19723e */ /* 0x000fc400000008ff */
[----:B------:R-:W-:Y:S02]  /*3090*/  F2FP.RELU.F16.F32.PACK_AB R27, R31, R30 ;  /* 0x0000001e1f1b723e */ /* 0x000fe400000008ff */
[----:B------:R-:W-:Y:S02]  /*30a0*/  F2FP.RELU.F16.F32.PACK_AB R26, R29, R28 ;  /* 0x0000001c1d1a723e */ /* 0x000fe400000008ff */
[----:B------:R-:W-:Y:S02]  /*30b0*/  F2FP.RELU.F16.F32.PACK_AB R31, R20, R15 ;  /* 0x0000000f141f723e */ /* 0x000fe400000008ff */
[----:B------:R-:W-:Y:S01]  /*30c0*/  F2FP.RELU.F16.F32.PACK_AB R28, R33, R32 ;  /* 0x00000020211c723e */ /* 0x000fe200000008ff */
[----:B------:R1:W-:Y:S01]  /*30d0*/  STSM.16.M88.4 [R13+0x200], R24 ;  /* 0x000200180d007844 */ /* 0x0003e20000000200 */
[----:B------:R-:W-:Y:S02]  /*30e0*/  F2FP.RELU.F16.F32.PACK_AB R29, R23, R34 ;  /* 0x00000022171d723e */ /* 0x000fe400000008ff */
[----:B------:R-:W-:-:S02]  /*30f0*/  F2FP.RELU.F16.F32.PACK_AB R30, R35, R36 ;  /* 0x00000024231e723e */ /* 0x000fc400000008ff */
[----:B------:R-:W-:-:S05]  /*3100*/  LEA R15, R156, R13, 0x1 ;  /* 0x0000000d9c0f7211 */ /* 0x000fca00078e08ff */
[----:B------:R1:W-:Y:S01]  /*3110*/  STSM.16.M88.4 [R15+0x200], R28 ;  /* 0x0002001c0f007844 */ /* 0x0003e20000000200 */
[----:B------:R-:W-:Y:S01]  /*3120*/  @!PT LDS RZ, [RZ] ;  /* 0x00000000fffff984 */ /* 0x000fe20000000800 */
[----:B------:R-:W-:Y:S01]  /*3130*/  @!PT LDS RZ, [RZ] ;  /* 0x00000000fffff984 */ /* 0x000fe20000000800 */
[----:B------:R-:W-:Y:S01]  /*3140*/  @!PT LDS RZ, [RZ] ;  /* 0x00000000fffff984 */ /* 0x000fe20000000800 */
[----:B------:R-:W-:Y:S01]  /*3150*/  @!PT LDS RZ, [RZ] ;  /* 0x00000000fffff984 */ /* 0x000fe20000000800 */
[----:B------:R2:W-:Y:S06]  /*3160*/  MEMBAR.ALL.CTA ;  /* 0x0000000000007992 */ /* 0x0005ec0000008000 */
[----:B--2---:R-:W2:Y:S02]  /*3170*/  FENCE.VIEW.ASYNC.S ;  /* 0x00000000000073c6 */ /* 0x004ea40000000000 */
[----:B--2---:R-:W-:Y:S06]  /*3180*/  BAR.SYNC.DEFER_BLOCKING 0x1, 0x100 ;  /* 0x0044000000007b1d */ /* 0x004fec0000010000 */
[----:B------:R-:W-:Y:S05]  /*3190*/  @P0 BRA `(.L_x_52) ;  /* 0x0000000000180947 */ /* 0x000fea0003800000 */
[----:B------:R-:W-:Y:S02]  /*31a0*/  UIADD3 UR4, UP0, UR40, 0x4f0, URZ ;  /* 0x000004f028047890 */ /* 0x000fe4000ff1e03f */
[----:B------:R-:W-:Y:S02]  /*31b0*/  UIADD3 UR52, UR45, 0x200, URZ ;  /* 0x000002002d347890 */ /* 0x000fe4000fffe03f */
[----:B------:R-:W-:-:S09]  /*31c0*/  UIADD3.X UR5, URZ, UR41, URZ, UP0, !UPT ;  /* 0x000000293f057290 */ /* 0x000fd200087fe43f */
[----:B------:R2:W-:Y:S01]  /*31d0*/  UTMASTG.3D [UR52], [UR4] ;  /* 0x00000034040073b5 */ /* 0x0005e20008010000 */
[----:B------:R0:W-:Y:S01]  /*31e0*/  UTMACMDFLUSH ;  /* 0x00000000000079b7 */ /* 0x0001e20000000000 */
[----:B--2---:R-:W-:-:S04]  /*31f0*/  DEPBAR.LE SB0, 0x1 ;  /* 0x000080400000791a */ /* 0x004fc80000000000 */
.L_x_52:
[----:B------:R-:W-:Y:S05]  /*3200*/  BSYNC B0 ;  /* 0x0000000000007941 */ /* 0x000fea0003800000 */
.L_x_51:
[----:B------:R-:W-:Y:S01]  /*3210*/  BAR.SYNC.DEFER_BLOCKING 0x1, 0x100 ;  /* 0x0044000000007b1d */ /* 0x000fe20000010000 */
[----:B------:R-:W-:Y:S01]  /*3220*/  ISETP.NE.AND P2, PT, RZ, UR39, PT ;  /* 0x00000027ff007c0c */ /* 0x000fe2000bf45270 */
[----:B------:R-:W-:-:S04]  /*3230*/  VIADD R20, R13, 0x200 ;  /* 0x000002000d147836 */ /* 0x000fc80000000000 */
[----:B------:R-:W-:-:S08]  /*3240*/  IMAD R21, R156, 0x2, R20 ;  /* 0x000000029c157824 */ /* 0x000fd000078e0214 */
[----:B------:R-:W-:Y:S05]  /*3250*/  @!P2 BRA `(.L_x_53) ;  /* 0x000000000034a947 */ /* 0x000fea0003800000 */
[----:B------:R-:W-:Y:S04]  /*3260*/  BSSY B0, `(.L_x_54) ;  /* 0x0000009000007945 */ /* 0x000fe80003800000 */
[----:B------:R-:W-:Y:S05]  /*3270*/  @P1 BRA `(.L_x_55) ;  /* 0x00000000001c1947 */ /* 0x000fea0003800000 */
[----:B------:R-:W-:-:S13]  /*3280*/  ISETP.NE.AND P2, PT, R163, 0x3, PT ;  /* 0x00000003a300780c */ /* 0x000fda0003f45270 */
[----:B------:R-:W-:Y:S05]  /*3290*/  @!P2 BRA `(.L_x_56) ;  /* 0x000000000004a947 */ /* 0x000fea0003800000 */
[----:B------:R-:W-:Y:S01]  /*32a0*/  BPT.TRAP 0x1 ;  /* 0x000000040000795c */ /* 0x000fe20000300000 */
.L_x_56:
[----:B------:R-:W-:-:S04]  /*32b0*/  ULEA UR4, UR36, UR45, 0x3 ;  /* 0x0000002d24047291 */ /* 0x000fc8000f8e183f */
[----:B------:R-:W-:-:S04]  /*32c0*/  UIADD3 UR4, UR4, 0x60, URZ ;  /* 0x0000006004047890 */ /* 0x000fc8000fffe03f */
[----:B------:R-:W-:-:S09]  /*32d0*/  UPRMT UR4, UR50, 0x654, UR4 ;  /* 0x0000065432047896 */ /* 0x000fd20008000004 */
[----:B------:R-:W-:Y:S03]  /*32e0*/  SYNCS.ARRIVE.TRANS64.RED.A1T0 RZ, [UR4], RZ ;  /* 0x000000ffffff79a7 */ /* 0x000fe60008100404 */
.L_x_55:
[----:B------:R-:W-:Y:S05]  /*32f0*/  BSYNC B0 ;  /* 0x0000000000007941 */ /* 0x000fea0003800000 */
.L_x_54:
[----:B------:R-:W-:-:S04]  /*3300*/  UIADD3 UR36, UR36, 0x1, URZ ;  /* 0x0000000124247890 */ /* 0x000fc8000fffe03f */
[----:B------:R-:W-:-:S04]  /*3310*/  UISETP.NE.AND UP0, UPT, UR36, 0x4, UPT ;  /* 0x000000042400788c */ /* 0x000fc8000bf05270 */
[----:B------:R-:W-:-:S12]  /*3320*/  USEL UR36, UR36, URZ, UP0 ;  /* 0x0000003f24247287 */ /* 0x000fd80008000000 */
.L_x_53:
[----:B------:R-:W-:Y:S04]  /*3330*/  BSSY B0, `(.L_x_57) ;  /* 0x0000011000007945 */ /* 0x000fe80003800000 */
[----:B------:R-:W-:Y:S05]  /*3340*/  @P1 BRA `(.L_x_58) ;  /* 0x00000000003c1947 */ /* 0x000fea0003800000 */
[----:B------:R-:W-:-:S13]  /*3350*/  ISETP.NE.AND P2, PT, R163, 0x3, PT ;  /* 0x00000003a300780c */ /* 0x000fda0003f45270 */
[----:B------:R-:W-:Y:S05]  /*3360*/  @!P2 BRA `(.L_x_59) ;  /* 0x000000000004a947 */ /* 0x000fea0003800000 */
[----:B------:R-:W-:Y:S01]  /*3370*/  BPT.TRAP 0x1 ;  /* 0x000000040000795c */ /* 0x000fe20000300000 */
.L_x_59:
[C---:B-1----:R-:W-:Y:S01]  /*3380*/  LEA R25, R3.reuse, UR45, 0x3 ;  /* 0x0000002d03197c11 */ /* 0x042fe2000f8e18ff */
[----:B------:R-:W-:Y:S01]  /*3390*/  BSSY B1, `(.L_x_60) ;  /* 0x0000006000017945 */ /* 0x000fe20003800000 */
[----:B------:R-:W-:Y:S02]  /*33a0*/  SHF.L.U32 R26, RZ, 0x1f, RZ ;  /* 0x0000001fff1a7819 */ /* 0x000fe400000006ff */
[----:B------:R-:W-:Y:S02]  /*33b0*/  @!P3 LEA R23, R3, R20, 0xd ;  /* 0x000000140317b211 */ /* 0x000fe400078e68ff */
[----:B------:R-:W1:Y:S03]  /*33c0*/  SYNCS.PHASECHK.TRANS64.TRYWAIT P2, [R25+URZ+0x40], R26 ;  /* 0x0000401a190075a7 */ /* 0x000e66000804017f */
[----:B------:R-:W-:Y:S01]  /*33d0*/  @!P3 IMAD R24, R156, 0x2, R23 ;  /* 0x000000029c18b824 */ /* 0x000fe200078e0217 */
[----:B-1----:R-:W-:Y:S06]  /*33e0*/  @!P2 BRA `(.L_x_61) ;  /* 0x000000680088a947 */ /* 0x002fec0003800000 */
.L_x_229:
[----:B------:R-:W-:Y:S05]  /*33f0*/  BSYNC B1 ;  /* 0x0000000000017941 */ /* 0x000fea0003800000 */
.L_x_60:
[----:B------:R-:W-:Y:S05]  /*3400*/  @!P3 WARPSYNC.ALL ;  /* 0x000000000000b948 */ /* 0x000fea0003800000 */
[----:B------:R2:W3:Y:S01]  /*3410*/  @!P3 LDSM.16.M88.4 R4, [R23] ;  /* 0x000000001704b83b */ /* 0x0004e20000000200 */
[----:B------:R-:W-:-:S03]  /*3420*/  VIADD R3, R3, 0x1 ;  /* 0x0000000103037836 */ /* 0x000fc60000000000 */
[----:B------:R2:W4:Y:S04]  /*3430*/  @!P3 LDSM.16.M88.4 R8, [R24] ;  /* 0x000000001808b83b */ /* 0x0005280000000200 */
.L_x_58:
[----:B------:R-:W-:Y:S05]  /*3440*/  BSYNC B0 ;  /* 0x0000000000007941 */ /* 0x000fea0003800000 */
.L_x_57:
[--C-:B--23--:R-:W-:Y:S02]  /*3450*/  HADD2.F32 R23, -RZ, R4.reuse.H0_H0 ;  /* 0x20000004ff177230 */ /* 0x10cfe40000004100 */
[C-C-:B------:R-:W-:Y:S01]  /*3460*/  FFMA R40, R157.reuse, R40, R12.reuse ;  /* 0x000000289d287223 */ /* 0x140fe2000000000c */
[----:B-1----:R-:W-:Y:S02]  /*3470*/  HADD2.F32 R25, -RZ, R4.H1_H1 ;  /* 0x30000004ff197230 */ /* 0x002fe40000004100 */
[C---:B------:R-:W-:Y:S01]  /*3480*/  FFMA R24, R157.reuse, R41, R12 ;  /* 0x000000299d187223 */ /* 0x040fe2000000000c */
[--C-:B------:R-:W-:Y:S02]  /*3490*/  HADD2.F32 R27, -RZ, R5.reuse.H0_H0 ;  /* 0x20000005ff1b7230 */ /* 0x100fe40000004100 */
[C-C-:B------:R-:W-:Y:S01]  /*34a0*/  FFMA R42, R157.reuse, R42, R14.reuse ;  /* 0x0000002a9d2a7223 */ /* 0x140fe2000000000e */
[----:B------:R-:W-:Y:S02]  /*34b0*/  HADD2.F32 R29, -RZ, R5.H1_H1 ;  /* 0x30000005ff1d7230 */ /* 0x000fe40000004100 */
[----:B------:R-:W-:Y:S01]  /*34c0*/  FFMA R26, R157, R43, R14 ;  /* 0x0000002b9d1a7223 */ /* 0x000fe2000000000e */
[-C--:B------:R-:W-:Y:S01]  /*34d0*/  FFMA R40, R23, R161.reuse, R40 ;  /* 0x000000a117287223 */ /* 0x080fe20000000028 */
[-C--:B------:R-:W-:Y:S01]  /*34e0*/  FFMA R23, R25, R161.reuse, R24 ;  /* 0x000000a119177223 */ /* 0x080fe20000000018 */
[-C--:B------:R-:W-:Y:S01]  /*34f0*/  FFMA R25, R27, R161.reuse, R42 ;  /* 0x000000a11b197223 */ /* 0x080fe2000000002a */
[----:B------:R-:W-:Y:S01]  /*3500*/  FFMA R28, R29, R161, R26 ;  /* 0x000000a11d1c7223 */ /* 0x000fe2000000001a */
[----:B------:R-:W-:-:S02]  /*3510*/  HADD2.F32 R27, -RZ, R6.H0_H0 ;  /* 0x20000006ff1b7230 */ /* 0x000fc40000004100 */
[C-C-:B------:R-:W-:Y:S01]  /*3520*/  FFMA R44, R157.reuse, R44, R12.reuse ;  /* 0x0000002c9d2c7223 */ /* 0x140fe2000000000c */
[----:B------:R-:W-:Y:S02]  /*3530*/  HADD2.F32 R29, -RZ, R6.H1_H1 ;  /* 0x30000006ff1d7230 */ /* 0x000fe40000004100 */
        /* <DEDUP_REMOVED lines=9> */
[----:B----4-:R-:W-:-:S02]  /*35d0*/  HADD2.F32 R31, -RZ, R8.H0_H0 ;  /* 0x20000008ff1f7230 */ /* 0x010fc40000004100 */
        /* <DEDUP_REMOVED lines=23> */
[----:B------:R-:W-:Y:S01]  /*3750*/  F2FP.RELU.F16.F32.PACK_AB R25, R28, R25 ;  /* 0x000000191c19723e */ /* 0x000fe200000008ff */
[----:B------:R-:W-:Y:S05]  /*3760*/  WARPSYNC.ALL ;  /* 0x0000000000007948 */ /* 0x000fea0003800000 */
[----:B------:R-:W-:Y:S01]  /*3770*/  F2FP.RELU.F16.F32.PACK_AB R26, R27, R44 ;  /* 0x0000002c1b1a723e */ /* 0x000fe200000008ff */
[----:B------:R-:W-:Y:S01]  /*3780*/  BSSY B0, `(.L_x_62) ;  /* 0x000001a000007945 */ /* 0x000fe20003800000 */
[----:B------:R-:W-:-:S02]  /*3790*/  F2FP.RELU.F16.F32.PACK_AB R24, R23, R40 ;  /* 0x000000281718723e */ /* 0x000fc400000008ff */
[----:B------:R-:W-:Y:S02]  /*37a0*/  F2FP.RELU.F16.F32.PACK_AB R27, R29, R46 ;  /* 0x0000002e1d1b723e */ /* 0x000fe400000008ff */
[----:B------:R-:W-:Y:S02]  /*37b0*/  F2FP.RELU.F16.F32.PACK_AB R28, R31, R48 ;  /* 0x000000301f1c723e */ /* 0x000fe400000008ff */
[----:B------:R-:W-:Y:S01]  /*37c0*/  F2FP.RELU.F16.F32.PACK_AB R29, R33, R50 ;  /* 0x00000032211d723e */ /* 0x000fe200000008ff */
[----:B------:R1:W-:Y:S01]  /*37d0*/  STSM.16.M88.4 [R13+0x2200], R24 ;  /* 0x002200180d007844 */ /* 0x0003e20000000200 */
[----:B------:R-:W-:Y:S02]  /*37e0*/  F2FP.RELU.F16.F32.PACK_AB R30, R35, R30 ;  /* 0x0000001e231e723e */ /* 0x000fe400000008ff */
[----:B------:R-:W-:-:S05]  /*37f0*/  F2FP.RELU.F16.F32.PACK_AB R31, R37, R54 ;  /* 0x00000036251f723e */ /* 0x000fca00000008ff */
        /* <DEDUP_REMOVED lines=11> */
[----:B------:R-:W-:Y:S02]  /*38b0*/  UIADD3 UR4, UR45, 0x2200, URZ ;  /* 0x000022002d047890 */ /* 0x000fe4000fffe03f */
[----:B------:R-:W-:Y:S01]  /*38c0*/  UIADD3.X UR9, URZ, UR41, URZ, UP0, !UPT ;  /* 0x000000293f097290 */ /* 0x000fe200087fe43f */
[----:B------:R-:W-:Y:S01]  /*38d0*/  UMOV UR6, UR54 ;  /* 0x0000003600067c82 */ /* 0x000fe20008000000 */
[----:B------:R-:W-:-:S07]  /*38e0*/  UMOV UR7, UR55 ;  /* 0x0000003700077c82 */ /* 0x000fce0008000000 */
[----:B------:R2:W-:Y:S01]  /*38f0*/  UTMASTG.3D [UR4], [UR8] ;  /* 0x00000004080073b5 */ /* 0x0005e20008010000 */
[----:B------:R0:W-:Y:S01]  /*3900*/  UTMACMDFLUSH ;  /* 0x00000000000079b7 */ /* 0x0001e20000000000 */
[----:B--2---:R-:W-:-:S04]  /*3910*/  DEPBAR.LE SB0, 0x1 ;  /* 0x000080400000791a */ /* 0x004fc80000000000 */
.L_x_63:
[----:B------:R-:W-:Y:S05]  /*3920*/  BSYNC B0 ;  /* 0x0000000000007941 */ /* 0x000fea0003800000 */
.L_x_62:
[----:B------:R-:W-:Y:S01]  /*3930*/  IADD3 R23, R13, 0x2200, RZ ;  /* 0x000022000d177810 */ /* 0x000fe20007ffe0ff */
[----:B------:R-:W-:Y:S04]  /*3940*/  BAR.SYNC.DEFER_BLOCKING 0x1, 0x100 ;  /* 0x0044000000007b1d */ /* 0x000fe80000010000 */
[----:B------:R-:W-:Y:S02]  /*3950*/  IMAD R23, R156, 0x2, R23 ;  /* 0x000000029c177824 */ /* 0x000fe400078e0217 */
[----:B------:R-:W-:Y:S04]  /*3960*/  BSSY B0, `(.L_x_64) ;  /* 0x0000009000007945 */ /* 0x000fe80003800000 */
[----:B------:R-:W-:Y:S05]  /*3970*/  @P1 BRA `(.L_x_65) ;  /* 0x00000000001c1947 */ /* 0x000fea0003800000 */
[----:B------:R-:W-:-:S13]  /*3980*/  ISETP.NE.AND P2, PT, R163, 0x3, PT ;  /* 0x00000003a300780c */ /* 0x000fda0003f45270 */
[----:B------:R-:W-:Y:S05]  /*3990*/  @!P2 BRA `(.L_x_66) ;  /* 0x000000000004a947 */ /* 0x000fea0003800000 */
[----:B------:R-:W-:Y:S01]  /*39a0*/  BPT.TRAP 0x1 ;  /* 0x000000040000795c */ /* 0x000fe20000300000 */
.L_x_66:
[----:B------:R-:W-:-:S04]  /*39b0*/  ULEA UR4, UR36, UR45, 0x3 ;  /* 0x0000002d24047291 */ /* 0x000fc8000f8e183f */
[----:B------:R-:W-:-:S04]  /*39c0*/  UIADD3 UR4, UR4, 0x60, URZ ;  /* 0x0000006004047890 */ /* 0x000fc8000fffe03f */
[----:B------:R-:W-:-:S09]  /*39d0*/  UPRMT UR4, UR50, 0x654, UR4 ;  /* 0x0000065432047896 */ /* 0x000fd20008000004 */
[----:B------:R-:W-:Y:S03]  /*39e0*/  SYNCS.ARRIVE.TRANS64.RED.A1T0 RZ, [UR4], RZ ;  /* 0x000000ffffff79a7 */ /* 0x000fe60008100404 */
.L_x_65:
[----:B------:R-:W-:Y:S05]  /*39f0*/  BSYNC B0 ;  /* 0x0000000000007941 */ /* 0x000fea0003800000 */
.L_x_64:
[----:B------:R-:W-:Y:S01]  /*3a00*/  UIADD3 UR36, UR36, 0x1, URZ ;  /* 0x0000000124247890 */ /* 0x000fe2000fffe03f */
[----:B------:R-:W-:Y:S01]  /*3a10*/  BSSY B0, `(.L_x_67) ;  /* 0x0000017000007945 */ /* 0x000fe20003800000 */
[----:B------:R-:W-:Y:S02]  /*3a20*/  IMAD.MOV.U32 R32, RZ, RZ, RZ ;  /* 0x000000ffff207224 */ /* 0x000fe400078e00ff */
[----:B------:R-:W-:-:S04]  /*3a30*/  UISETP.NE.AND UP0, UPT, UR36, 0x4, UPT ;  /* 0x000000042400788c */ /* 0x000fc8000bf05270 */
[----:B------:R-:W-:Y:S01]  /*3a40*/  USEL UR36, UR36, URZ, UP0 ;  /* 0x0000003f24247287 */ /* 0x000fe20008000000 */
[----:B------:R-:W-:Y:S11]  /*3a50*/  @P1 BRA `(.L_x_68) ;  /* 0x0000000000481947 */ /* 0x000ff60003800000 */
[----:B------:R-:W-:-:S13]  /*3a60*/  ISETP.NE.AND P2, PT, R163, 0x3, PT ;  /* 0x00000003a300780c */ /* 0x000fda0003f45270 */
[----:B------:R-:W-:Y:S05]  /*3a70*/  @!P2 BRA `(.L_x_69) ;  /* 0x000000000004a947 */ /* 0x000fea0003800000 */
[----:B------:R-:W-:Y:S01]  /*3a80*/  BPT.TRAP 0x1 ;  /* 0x000000040000795c */ /* 0x000fe20000300000 */
.L_x_69:
[C---:B-1----:R-:W-:Y:S01]  /*3a90*/  LEA R24, R3.reuse, UR45, 0x3 ;  /* 0x0000002d03187c11 */ /* 0x042fe2000f8e18ff */
[----:B------:R-:W-:Y:S01]  /*3aa0*/  BSSY B1, `(.L_x_70) ;  /* 0x0000006000017945 */ /* 0x000fe20003800000 */
[----:B------:R-:W-:Y:S02]  /*3ab0*/  SHF.L.U32 R25, RZ, 0x1f, RZ ;  /* 0x0000001fff197819 */ /* 0x000fe400000006ff */
[----:B------:R-:W-:Y:S02]  /*3ac0*/  @!P3 LEA R27, R3, R20, 0xd ;  /* 0x00000014031bb211 */ /* 0x000fe400078e68ff */
[----:B------:R-:W1:Y:S03]  /*3ad0*/  SYNCS.PHASECHK.TRANS64.TRYWAIT P2, [R24+URZ+0x40], R25 ;  /* 0x00004019180075a7 */ /* 0x000e66000804017f */
[----:B------:R-:W-:Y:S01]  /*3ae0*/  @!P3 IMAD R26, R156, 0x2, R27 ;  /* 0x000000029c1ab824 */ /* 0x000fe200078e021b */
[----:B-1----:R-:W-:Y:S06]  /*3af0*/  @!P2 BRA `(.L_x_71) ;  /* 0x0000006000d8a947 */ /* 0x002fec0003800000 */
.L_x_230:
[----:B------:R-:W-:Y:S05]  /*3b00*/  BSYNC B1 ;  /* 0x0000000000017941 */ /* 0x000fea0003800000 */
.L_x_70:
[----:B------:R-:W-:Y:S05]  /*3b10*/  @!P3 WARPSYNC.ALL ;  /* 0x000000000000b948 */ /* 0x000fea0003800000 */
[----:B------:R2:W3:Y:S01]  /*3b20*/  @!P3 LDSM.16.M88.4 R4, [R27] ;  /* 0x000000001b04b83b */ /* 0x0004e20000000200 */
[----:B------:R-:W-:-:S03]  /*3b30*/  VIADD R3, R3, 0x1 ;  /* 0x0000000103037836 */ /* 0x000fc60000000000 */
[----:B------:R2:W4:Y:S02]  /*3b40*/  @!P3 LDSM.16.M88.4 R8, [R26] ;  /* 0x000000001a08b83b */ /* 0x0005240000000200 */
[----:B------:R-:W-:-:S04]  /*3b50*/  ISETP.NE.AND P2, PT, R3, 0x4, PT ;  /* 0x000000040300780c */ /* 0x000fc80003f45270 */
[----:B------:R-:W-:Y:S02]  /*3b60*/  SEL R3, R3, RZ, P2 ;  /* 0x000000ff03037207 */ /* 0x000fe40001000000 */
[----:B--2---:R-:W-:-:S07]  /*3b70*/  SEL R32, RZ, 0x1, P2 ;  /* 0x00000001ff207807 */ /* 0x004fce0001000000 */
.L_x_68:
[----:B------:R-:W-:Y:S05]  /*3b80*/  BSYNC B0 ;  /* 0x0000000000007941 */ /* 0x000fea0003800000 */
.L_x_67:
[--C-:B-1-3--:R-:W-:Y:S02]  /*3b90*/  HADD2.F32 R25, -RZ, R4.reuse.H0_H0 ;  /* 0x20000004ff197230 */ /* 0x10afe40000004100 */
        /* <DEDUP_REMOVED lines=76> */
.L_x_73:
[----:B------:R-:W-:Y:S05]  /*4060*/  BSYNC B0 ;  /* 0x0000000000007941 */ /* 0x000fea0003800000 */
.L_x_72:
[----:B-1----:R-:W-:Y:S01]  /*4070*/  IADD3 R25, R13, 0x4200, RZ ;  /* 0x000042000d197810 */ /* 0x002fe20007ffe0ff */
[----:B------:R-:W-:Y:S04]  /*4080*/  BAR.SYNC.DEFER_BLOCKING 0x1, 0x100 ;  /* 0x0044000000007b1d */ /* 0x000fe80000010000 */
[----:B------:R-:W-:Y:S02]  /*4090*/  IMAD R28, R156, 0x2, R25 ;  /* 0x000000029c1c7824 */ /* 0x000fe400078e0219 */
[----:B------:R-:W-:Y:S04]  /*40a0*/  BSSY B0, `(.L_x_74) ;  /* 0x0000009000007945 */ /* 0x000fe80003800000 */
[----:B------:R-:W-:Y:S05]  /*40b0*/  @P1 BRA `(.L_x_75) ;  /* 0x00000000001c1947 */ /* 0x000fea0003800000 */
[----:B------:R-:W-:-:S13]  /*40c0*/  ISETP.NE.AND P2, PT, R163, 0x3, PT ;  /* 0x00000003a300780c */ /* 0x000fda0003f45270 */
[----:B------:R-:W-:Y:S05]  /*40d0*/  @!P2 BRA `(.L_x_76) ;  /* 0x000000000004a947 */ /* 0x000fea0003800000 */
[----:B------:R-:W-:Y:S01]  /*40e0*/  BPT.TRAP 0x1 ;  /* 0x000000040000795c */ /* 0x000fe20000300000 */
.L_x_76:
[----:B------:R-:W-:-:S04]  /*40f0*/  ULEA UR4, UR36, UR45, 0x3 ;  /* 0x0000002d24047291 */ /* 0x000fc8000f8e183f */
[----:B------:R-:W-:-:S04]  /*4100*/  UIADD3 UR4, UR4, 0x60, URZ ;  /* 0x0000006004047890 */ /* 0x000fc8000fffe03f */
[----:B------:R-:W-:-:S09]  /*4110*/  UPRMT UR4, UR50, 0x654, UR4 ;  /* 0x0000065432047896 */ /* 0x000fd20008000004 */
[----:B------:R-:W-:Y:S03]  /*4120*/  SYNCS.ARRIVE.TRANS64.RED.A1T0 RZ, [UR4], RZ ;  /* 0x000000ffffff79a7 */ /* 0x000fe60008100404 */
.L_x_75:
[----:B------:R-:W-:Y:S05]  /*4130*/  BSYNC B0 ;  /* 0x0000000000007941 */ /* 0x000fea0003800000 */
.L_x_74:
[----:B------:R-:W-:Y:S01]  /*4140*/  UIADD3 UR4, UR36, 0x1, URZ ;  /* 0x0000000124047890 */ /* 0x000fe2000fffe03f */
[----:B------:R-:W-:Y:S03]  /*4150*/  BSSY B0, `(.L_x_77) ;  /* 0x0000017000007945 */ /* 0x000fe60003800000 */
[----:B------:R-:W-:-:S04]  /*4160*/  UISETP.NE.AND UP0, UPT, UR4, 0x4, UPT ;  /* 0x000000040400788c */ /* 0x000fc8000bf05270 */
[----:B------:R-:W-:Y:S01]  /*4170*/  USEL UR5, UR4, URZ, UP0 ;  /* 0x0000003f04057287 */ /* 0x000fe20008000000 */
[----:B------:R-:W-:Y:S11]  /*4180*/  @P1 BRA `(.L_x_78) ;  /* 0x00000000004c1947 */ /* 0x000ff60003800000 */
[----:B------:R-:W-:-:S13]  /*4190*/  ISETP.NE.AND P2, PT, R163, 0x3, PT ;  /* 0x00000003a300780c */ /* 0x000fda0003f45270 */
[----:B------:R-:W-:Y:S05]  /*41a0*/  @!P2 BRA `(.L_x_79) ;  /* 0x000000000004a947 */ /* 0x000fea0003800000 */
[----:B------:R-:W-:Y:S01]  /*41b0*/  BPT.TRAP 0x1 ;  /* 0x000000040000795c */ /* 0x000fe20000300000 */
.L_x_79:
[C---:B------:R-:W-:Y:S01]  /*41c0*/  LEA R25, R3.reuse, UR45, 0x3 ;  /* 0x0000002d03197c11 */ /* 0x040fe2000f8e18ff */
[----:B------:R-:W-:Y:S01]  /*41d0*/  @!P3 IMAD R27, R3, 0x2000, R20 ;  /* 0x00002000031bb824 */ /* 0x000fe200078e0214 */
[----:B------:R-:W-:Y:S01]  /*41e0*/  SHF.L.U32 R24, R32, 0x1f, RZ ;  /* 0x0000001f20187819 */ /* 0x000fe200000006ff */
[----:B------:R-:W-:Y:S03]  /*41f0*/  BSSY B1, `(.L_x_80) ;  /* 0x0000004000017945 */ /* 0x000fe60003800000 */
[----:B------:R-:W1:Y:S01]  /*4200*/  SYNCS.PHASECHK.TRANS64.TRYWAIT P2, [R25+URZ+0x40], R24 ;  /* 0x00004018190075a7 */ /* 0x000e62000804017f */
[----:B------:R-:W-:Y:S01]  /*4210*/  @!P3 LEA R26, R156, R27, 0x1 ;  /* 0x0000001b9c1ab211 */ /* 0x000fe200078e08ff */
[----:B-1----:R-:W-:Y:S06]  /*4220*/  @!P2 BRA `(.L_x_81) ;  /* 0x0000005c0020a947 */ /* 0x002fec0003800000 */
.L_x_231:
[----:B------:R-:W-:Y:S05]  /*4230*/  BSYNC B1 ;  /* 0x0000000000017941 */ /* 0x000fea0003800000 */
.L_x_80:
[----:B------:R-:W-:Y:S05]  /*4240*/  @!P3 WARPSYNC.ALL ;  /* 0x000000000000b948 */ /* 0x000fea0003800000 */
[----:B------:R2:W3:Y:S01]  /*4250*/  @!P3 LDSM.16.M88.4 R4, [R27] ;  /* 0x000000001b04b83b */ /* 0x0004e20000000200 */
[----:B------:R-:W-:-:S03]  /*4260*/  VIADD R3, R3, 0x1 ;  /* 0x0000000103037836 */ /* 0x000fc60000000000 */
[----:B------:R2:W4:Y:S02]  /*4270*/  @!P3 LDSM.16.M88.4 R8, [R26] ;  /* 0x000000001a08b83b */ /* 0x0005240000000200 */
[----:B------:R-:W-:-:S04]  /*4280*/  ISETP.NE.AND P2, PT, R3, 0x4, PT ;  /* 0x000000040300780c */ /* 0x000fc80003f45270 */
[----:B-1----:R-:W-:Y:S02]  /*4290*/  SEL R25, RZ, 0x1, P2 ;  /* 0x00000001ff197807 */ /* 0x002fe40001000000 */
[----:B------:R-:W-:Y:S02]  /*42a0*/  SEL R3, R3, RZ, P2 ;  /* 0x000000ff03037207 */ /* 0x000fe40001000000 */
[----:B--2---:R-:W-:-:S07]  /*42b0*/  LOP3.LUT R32, R32, R25, RZ, 0x3c, !PT ;  /* 0x0000001920207212 */ /* 0x004fce00078e3cff */
.L_x_78:
[----:B------:R-:W-:Y:S05]  /*42c0*/  BSYNC B0 ;  /* 0x0000000000007941 */ /* 0x000fea0003800000 */
.L_x_77:
[--C-:B---3--:R-:W-:Y:S02]  /*42d0*/  HADD2.F32 R25, -RZ, R4.reuse.H0_H0 ;  /* 0x20000004ff197230 */ /* 0x108fe40000004100 */
        /* <DEDUP_REMOVED lines=76> */
.L_x_83:
[----:B------:R-:W-:Y:S05]  /*47a0*/  BSYNC B0 ;  /* 0x0000000000007941 */ /* 0x000fea0003800000 */
.L_x_82:
[----:B-1----:R-:W-:Y:S01]  /*47b0*/  VIADD R15, R13, 0x6200 ;  /* 0x000062000d0f7836 */ /* 0x002fe20000000000 */
[----:B------:R-:W-:Y:S04]  /*47c0*/  BAR.SYNC.DEFER_BLOCKING 0x1, 0x100 ;  /* 0x0044000000007b1d */ /* 0x000fe80000010000 */
[----:B------:R-:W-:Y:S02]  /*47d0*/  LEA R15, R156, R15, 0x1 ;  /* 0x0000000f9c0f7211 */ /* 0x000fe400078e08ff */
[----:B------:R-:W-:Y:S04]  /*47e0*/  BSSY B0, `(.L_x_84) ;  /* 0x0000009000007945 */ /* 0x000fe80003800000 */
[----:B------:R-:W-:Y:S05]  /*47f0*/  @P1 BRA `(.L_x_85) ;  /* 0x00000000001c1947 */ /* 0x000fea0003800000 */
[----:B------:R-:W-:-:S13]  /*4800*/  ISETP.NE.AND P2, PT, R163, 0x3, PT ;  /* 0x00000003a300780c */ /* 0x000fda0003f45270 */
[----:B------:R-:W-:Y:S05]  /*4810*/  @!P2 BRA `(.L_x_86) ;  /* 0x000000000004a947 */ /* 0x000fea0003800000 */
[----:B------:R-:W-:Y:S01]  /*4820*/  BPT.TRAP 0x1 ;  /* 0x000000040000795c */ /* 0x000fe20000300000 */
.L_x_86:
[----:B------:R-:W-:-:S04]  /*4830*/  ULEA UR4, UR5, UR45, 0x3 ;  /* 0x0000002d05047291 */ /* 0x000fc8000f8e183f */
[----:B------:R-:W-:-:S04]  /*4840*/  UIADD3 UR4, UR4, 0x60, URZ ;  /* 0x0000006004047890 */ /* 0x000fc8000fffe03f */
[----:B------:R-:W-:-:S09]  /*4850*/  UPRMT UR4, UR50, 0x654, UR4 ;  /* 0x0000065432047896 */ /* 0x000fd20008000004 */
[----:B------:R-:W-:Y:S03]  /*4860*/  SYNCS.ARRIVE.TRANS64.RED.A1T0 RZ, [UR4], RZ ;  /* 0x000000ffffff79a7 */ /* 0x000fe60008100404 */
.L_x_85:
[----:B------:R-:W-:Y:S05]  /*4870*/  BSYNC B0 ;  /* 0x0000000000007941 */ /* 0x000fea0003800000 */
.L_x_84:
        /* <DEDUP_REMOVED lines=8> */
.L_x_89:
[C---:B------:R-:W-:Y:S01]  /*4900*/  LEA R24, R3.reuse, UR45, 0x3 ;  /* 0x0000002d03187c11 */ /* 0x040fe2000f8e18ff */
[----:B------:R-:W-:Y:S01]  /*4910*/  @!P3 IMAD R27, R3, 0x2000, R20 ;  /* 0x00002000031bb824 */ /* 0x000fe200078e0214 */
[----:B------:R-:W-:Y:S01]  /*4920*/  SHF.L.U32 R25, R32, 0x1f, RZ ;  /* 0x0000001f20197819 */ /* 0x000fe200000006ff */
[----:B------:R-:W-:Y:S02]  /*4930*/  BSSY B1, `(.L_x_90) ;  /* 0x0000004000017945 */ /* 0x000fe40003800000 */
[----:B------:R-:W-:Y:S01]  /*4940*/  @!P3 IMAD R26, R156, 0x2, R27 ;  /* 0x000000029c1ab824 */ /* 0x000fe200078e021b */
[----:B------:R-:W1:Y:S02]  /*4950*/  SYNCS.PHASECHK.TRANS64.TRYWAIT P2, [R24+URZ+0x40], R25 ;  /* 0x00004019180075a7 */ /* 0x000e64000804017f */
[----:B-1----:R-:W-:Y:S05]  /*4960*/  @!P2 BRA `(.L_x_91) ;  /* 0x000000540064a947 */ /* 0x002fea0003800000 */
.L_x_232:
[----:B------:R-:W-:Y:S05]  /*4970*/  BSYNC B1 ;  /* 0x0000000000017941 */ /* 0x000fea0003800000 */
.L_x_90:
[----:B------:R-:W-:Y:S05]  /*4980*/  @!P3 WARPSYNC.ALL ;  /* 0x000000000000b948 */ /* 0x000fea0003800000 */
[----:B------:R2:W3:Y:S01]  /*4990*/  @!P3 LDSM.16.M88.4 R4, [R27] ;  /* 0x000000001b04b83b */ /* 0x0004e20000000200 */
[----:B------:R-:W-:-:S03]  /*49a0*/  IADD3 R3, R3, 0x1, RZ ;  /* 0x0000000103037810 */ /* 0x000fc60007ffe0ff */
[----:B------:R2:W4:Y:S01]  /*49b0*/  @!P3 LDSM.16.M88.4 R8, [R26] ;  /* 0x000000001a08b83b */ /* 0x0005220000000200 */
[----:B------:R-:W-:-:S04]  /*49c0*/  ISETP.NE.AND P2, PT, R3, 0x4, PT ;  /* 0x000000040300780c */ /* 0x000fc80003f45270 */
[----:B-1----:R-:W-:Y:S02]  /*49d0*/  SEL R25, RZ, 0x1, P2 ;  /* 0x00000001ff197807 */ /* 0x002fe40001000000 */
[----:B------:R-:W-:Y:S02]  /*49e0*/  SEL R3, R3, RZ, P2 ;  /* 0x000000ff03037207 */ /* 0x000fe40001000000 */
[----:B--2---:R-:W-:-:S07]  /*49f0*/  LOP3.LUT R32, R32, R25, RZ, 0x3c, !PT ;  /* 0x0000001920207212 */ /* 0x004fce00078e3cff */
.L_x_88:
[----:B------:R-:W-:Y:S05]  /*4a00*/  BSYNC B0 ;  /* 0x0000000000007941 */ /* 0x000fea0003800000 */
.L_x_87:
        /* <DEDUP_REMOVED lines=59> */
[----:B------:R1:W-:Y:S01]  /*4dc0*/  STSM.16.M88.4 [R21], R96 ;  /* 0x0000006015007844 */ /* 0x0003e20000000200 */
        /* <DEDUP_REMOVED lines=17> */
.L_x_93:
[----:B------:R-:W-:Y:S05]  /*4ee0*/  BSYNC B0 ;  /* 0x0000000000007941 */ /* 0x000fea0003800000 */
.L_x_92:
[----:B------:R-:W-:Y:S06]  /*4ef0*/  BAR.SYNC.DEFER_BLOCKING 0x1, 0x100 ;  /* 0x0044000000007b1d */ /* 0x000fec0000010000 */
[----:B------:R-:W-:Y:S04]  /*4f00*/  BSSY B0, `(.L_x_94) ;  /* 0x0000009000007945 */ /* 0x000fe80003800000 */
[----:B------:R-:W-:Y:S05]  /*4f10*/  @P1 BRA `(.L_x_95) ;  /* 0x00000000001c1947 */ /* 0x000fea0003800000 */
[----:B------:R-:W-:-:S13]  /*4f20*/  ISETP.NE.AND P2, PT, R163, 0x3, PT ;  /* 0x00000003a300780c */ /* 0x000fda0003f45270 */
[----:B------:R-:W-:Y:S05]  /*4f30*/  @!P2 BRA `(.L_x_96) ;  /* 0x000000000004a947 */ /* 0x000fea0003800000 */
[----:B------:R-:W-:Y:S01]  /*4f40*/  BPT.TRAP 0x1 ;  /* 0x000000040000795c */ /* 0x000fe20000300000 */
.L_x_96:
[----:B------:R-:W-:-:S04]  /*4f50*/  ULEA UR4, UR5, UR45, 0x3 ;  /* 0x0000002d05047291 */ /* 0x000fc8000f8e183f */
[----:B------:R-:W-:-:S04]  /*4f60*/  UIADD3 UR4, UR4, 0x60, URZ ;  /* 0x0000006004047890 */ /* 0x000fc8000fffe03f */
[----:B------:R-:W-:-:S09]  /*4f70*/  UPRMT UR4, UR50, 0x654, UR4 ;  /* 0x0000065432047896 */ /* 0x000fd20008000004 */
[----:B------:R-:W-:Y:S03]  /*4f80*/  SYNCS.ARRIVE.TRANS64.RED.A1T0 RZ, [UR4], RZ ;  /* 0x000000ffffff79a7 */ /* 0x000fe60008100404 */
.L_x_95:
[----:B------:R-:W-:Y:S05]  /*4f90*/  BSYNC B0 ;  /* 0x0000000000007941 */ /* 0x000fea0003800000 */
.L_x_94:
        /* <DEDUP_REMOVED lines=8> */
.L_x_99:
[C---:B-1----:R-:W-:Y:S01]  /*5020*/  LEA R21, R3.reuse, UR45, 0x3 ;  /* 0x0000002d03157c11 */ /* 0x042fe2000f8e18ff */
[----:B------:R-:W-:Y:S01]  /*5030*/  @!P3 IMAD R25, R3, 0x2000, R20 ;  /* 0x000020000319b824 */ /* 0x000fe200078e0214 */
[----:B------:R-:W-:Y:S01]  /*5040*/  SHF.L.U32 R24, R32, 0x1f, RZ ;  /* 0x0000001f20187819 */ /* 0x000fe200000006ff */
[----:B------:R-:W-:Y:S02]  /*5050*/  BSSY B1, `(.L_x_100) ;  /* 0x0000004000017945 */ /* 0x000fe40003800000 */
[----:B------:R-:W-:Y:S01]  /*5060*/  @!P3 IMAD R26, R156, 0x2, R25 ;  /* 0x000000029c1ab824 */ /* 0x000fe200078e0219 */
[----:B------:R-:W1:Y:S02]  /*5070*/  SYNCS.PHASECHK.TRANS64.TRYWAIT P2, [R21+URZ+0x40], R24 ;  /* 0x00004018150075a7 */ /* 0x000e64000804017f */
[----:B-1----:R-:W-:Y:S05]  /*5080*/  @!P2 BRA `(.L_x_101) ;  /* 0x0000004c00b0a947 */ /* 0x002fea0003800000 */
.L_x_233:
[----:B------:R-:W-:Y:S05]  /*5090*/  BSYNC B1 ;  /* 0x0000000000017941 */ /* 0x000fea0003800000 */
.L_x_100:
        /* <DEDUP_REMOVED lines=8> */
.L_x_98:
[----:B------:R-:W-:Y:S05]  /*5120*/  BSYNC B0 ;  /* 0x0000000000007941 */ /* 0x000fea0003800000 */
.L_x_97:
        /* <DEDUP_REMOVED lines=77> */
.L_x_103:
[----:B------:R-:W-:Y:S05]  /*5600*/  BSYNC B0 ;  /* 0x0000000000007941 */ /* 0x000fea0003800000 */
.L_x_102:
[----:B------:R-:W-:Y:S06]  /*5610*/  BAR.SYNC.DEFER_BLOCKING 0x1, 0x100 ;  /* 0x0044000000007b1d */ /* 0x000fec0000010000 */
[----:B------:R-:W-:Y:S04]  /*5620*/  BSSY B0, `(.L_x_104) ;  /* 0x0000009000007945 */ /* 0x000fe80003800000 */
[----:B------:R-:W-:Y:S05]  /*5630*/  @P1 BRA `(.L_x_105) ;  /* 0x00000000001c1947 */ /* 0x000fea0003800000 */
[----:B------:R-:W-:-:S13]  /*5640*/  ISETP.NE.AND P2, PT, R163, 0x3, PT ;  /* 0x00000003a300780c */ /* 0x000fda0003f45270 */
[----:B------:R-:W-:Y:S05]  /*5650*/  @!P2 BRA `(.L_x_106) ;  /* 0x000000000004a947 */ /* 0x000fea0003800000 */
[----:B------:R-:W-:Y:S01]  /*5660*/  BPT.TRAP 0x1 ;  /* 0x000000040000795c */ /* 0x000fe20000300000 */
.L_x_106:
[----:B------:R-:W-:-:S04]  /*5670*/  ULEA UR4, UR5, UR45, 0x3 ;  /* 0x0000002d05047291 */ /* 0x000fc8000f8e183f */
[----:B------:R-:W-:-:S04]  /*5680*/  UIADD3 UR4, UR4, 0x60, URZ ;  /* 0x0000006004047890 */ /* 0x000fc8000fffe03f */
[----:B------:R-:W-:-:S09]  /*5690*/  UPRMT UR4, UR50, 0x654, UR4 ;  /* 0x0000065432047896 */ /* 0x000fd20008000004 */
[----:B------:R-:W-:Y:S03]  /*56a0*/  SYNCS.ARRIVE.TRANS64.RED.A1T0 RZ, [UR4], RZ ;  /* 0x000000ffffff79a7 */ /* 0x000fe60008100404 */
.L_x_105:
[----:B------:R-:W-:Y:S05]  /*56b0*/  BSYNC B0 ;  /* 0x0000000000007941 */ /* 0x000fea0003800000 */
.L_x_104:
        /* <DEDUP_REMOVED lines=8> */
.L_x_109:
[C---:B------:R-:W-:Y:S01]  /*5740*/  LEA R21, R3.reuse, UR45, 0x3 ;  /* 0x0000002d03157c11 */ /* 0x040fe2000f8e18ff */
[----:B-1----:R-:W-:Y:S01]  /*5750*/  @!P3 IMAD R23, R3, 0x2000, R20 ;  /* 0x000020000317b824 */ /* 0x002fe200078e0214 */
[----:B------:R-:W-:Y:S01]  /*5760*/  SHF.L.U32 R24, R32, 0x1f, RZ ;  /* 0x0000001f20187819 */ /* 0x000fe200000006ff */
[----:B------:R-:W-:Y:S02]  /*5770*/  BSSY B1, `(.L_x_110) ;  /* 0x0000004000017945 */ /* 0x000fe40003800000 */
[----:B------:R-:W-:Y:S01]  /*5780*/  @!P3 IMAD R25, R156, 0x2, R23 ;  /* 0x000000029c19b824 */ /* 0x000fe200078e0217 */
[----:B------:R-:W1:Y:S02]  /*5790*/  SYNCS.PHASECHK.TRANS64.TRYWAIT P2, [R21+URZ+0x40], R24 ;  /* 0x00004018150075a7 */ /* 0x000e64000804017f */
[----:B-1----:R-:W-:Y:S05]  /*57a0*/  @!P2 BRA `(.L_x_111) ;  /* 0x0000004400fca947 */ /* 0x002fea0003800000 */
.L_x_234:
[----:B------:R-:W-:Y:S05]  /*57b0*/  BSYNC B1 ;  /* 0x0000000000017941 */ /* 0x000fea0003800000 */
.L_x_110:
        /* <DEDUP_REMOVED lines=8> */
.L_x_108:
[----:B------:R-:W-:Y:S05]  /*5840*/  BSYNC B0 ;  /* 0x0000000000007941 */ /* 0x000fea0003800000 */
.L_x_107:
[--C-:B---3--:R-:W-:Y:S02]  /*5850*/  HADD2.F32 R21, -RZ, R4.reuse.H0_H0 ;  /* 0x20000004ff157230 */ /* 0x108fe40000004100 */
        /* <DEDUP_REMOVED lines=76> */
.L_x_113:
[----:B------:R-:W-:Y:S05]  /*5d20*/  BSYNC B0 ;  /* 0x0000000000007941 */ /* 0x000fea0003800000 */
.L_x_112:
[----:B------:R-:W-:Y:S06]  /*5d30*/  BAR.SYNC.DEFER_BLOCKING 0x1, 0x100 ;  /* 0x0044000000007b1d */ /* 0x000fec0000010000 */
[----:B------:R-:W-:Y:S04]  /*5d40*/  BSSY B0, `(.L_x_114) ;  /* 0x0000009000007945 */ /* 0x000fe80003800000 */
[----:B------:R-:W-:Y:S05]  /*5d50*/  @P1 BRA `(.L_x_115) ;  /* 0x00000000001c1947 */ /* 0x000fea0003800000 */
[----:B------:R-:W-:-:S13]  /*5d60*/  ISETP.NE.AND P2, PT, R163, 0x3, PT ;  /* 0x00000003a300780c */ /* 0x000fda0003f45270 */
[----:B------:R-:W-:Y:S05]  /*5d70*/  @!P2 BRA `(.L_x_116) ;  /* 0x000000000004a947 */ /* 0x000fea0003800000 */
[----:B------:R-:W-:Y:S01]  /*5d80*/  BPT.TRAP 0x1 ;  /* 0x000000040000795c */ /* 0x000fe20000300000 */
.L_x_116:
[----:B------:R-:W-:-:S04]  /*5d90*/  ULEA UR4, UR5, UR45, 0x3 ;  /* 0x0000002d05047291 */ /* 0x000fc8000f8e183f */
[----:B------:R-:W-:-:S04]  /*5da0*/  UIADD3 UR4, UR4, 0x60, URZ ;  /* 0x0000006004047890 */ /* 0x000fc8000fffe03f */
[----:B------:R-:W-:-:S09]  /*5db0*/  UPRMT UR4, UR50, 0x654, UR4 ;  /* 0x0000065432047896 */ /* 0x000fd20008000004 */
[----:B------:R-:W-:Y:S03]  /*5dc0*/  SYNCS.ARRIVE.TRANS64.RED.A1T0 RZ, [UR4], RZ ;  /* 0x000000ffffff79a7 */ /* 0x000fe60008100404 */
.L_x_115:
[----:B------:R-:W-:Y:S05]  /*5dd0*/  BSYNC B0 ;  /* 0x0000000000007941 */ /* 0x000fea0003800000 */
.L_x_114:
        /* <DEDUP_REMOVED lines=8> */
.L_x_119:
[----:B------:R-:W-:Y:S01]  /*5e60*/  SHF.L.U32 R32, R32, 0x1f, RZ ;  /* 0x0000001f20207819 */ /* 0x000fe200000006ff */
[----:B------:R-:W-:Y:S01]  /*5e70*/  BSSY B1, `(.L_x_120) ;  /* 0x0000006000017945 */ /* 0x000fe20003800000 */
[C---:B------:R-:W-:Y:S01]  /*5e80*/  LEA R21, R3.reuse, UR45, 0x3 ;  /* 0x0000002d03157c11 */ /* 0x040fe2000f8e18ff */
[----:B------:R-:W-:-:S03]  /*5e90*/  @!P3 IMAD R3, R3, 0x2000, R20 ;  /* 0x000020000303b824 */ /* 0x000fc600078e0214 */
[----:B------:R-:W2:Y:S01]  /*5ea0*/  SYNCS.PHASECHK.TRANS64.TRYWAIT P2, [R21+URZ+0x40], R32 ;  /* 0x00004020150075a7 */ /* 0x000ea2000804017f */
[----:B------:R-:W-:Y:S01]  /*5eb0*/  @!P3 IMAD R20, R156, 0x2, R3 ;  /* 0x000000029c14b824 */ /* 0x000fe200078e0203 */
[----:B--2---:R-:W-:Y:S06]  /*5ec0*/  @!P2 BRA `(.L_x_121) ;  /* 0x000000400048a947 */ /* 0x004fec0003800000 */
.L_x_235:
[----:B------:R-:W-:Y:S05]  /*5ed0*/  BSYNC B1 ;  /* 0x0000000000017941 */ /* 0x000fea0003800000 */
.L_x_120:
[----:B------:R-:W-:Y:S05]  /*5ee0*/  @!P3 WARPSYNC.ALL ;  /* 0x000000000000b948 */ /* 0x000fea0003800000 */
[----:B------:R3:W4:Y:S04]  /*5ef0*/  @!P3 LDSM.16.M88.4 R4, [R3] ;  /* 0x000000000304b83b */ /* 0x0007280000000200 */
[----:B------:R3:W1:Y:S02]  /*5f00*/  @!P3 LDSM.16.M88.4 R8, [R20] ;  /* 0x000000001408b83b */ /* 0x0006640000000200 */
.L_x_118:
[----:B------:R-:W-:Y:S05]  /*5f10*/  BSYNC B0 ;  /* 0x0000000000007941 */ /* 0x000fea0003800000 */
.L_x_117:
[----:B----4-:R-:W-:Y:S02]  /*5f20*/  HADD2.F32 R29, -RZ, R7.H0_H0 ;  /* 0x20000007ff1d7230 */ /* 0x010fe40000004100 */
[C-C-:B------:R-:W-:Y:S01]  /*5f30*/  FFMA R136, R157.reuse, R136, R12.reuse ;  /* 0x000000889d887223 */ /* 0x140fe2000000000c */
[----:B------:R-:W-:Y:S02]  /*5f40*/  HADD2.F32 R23, -RZ, R5.H0_H0 ;  /* 0x20000005ff177230 */ /* 0x000fe40000004100 */
[C-C-:B---3--:R-:W-:Y:S01]  /*5f50*/  FFMA R20, R157.reuse, R137, R12.reuse ;  /* 0x000000899d147223 */ /* 0x148fe2000000000c */
[----:B------:R-:W-:Y:S02]  /*5f60*/  HADD2.F32 R7, -RZ, R7.H1_H1 ;  /* 0x30000007ff077230 */ /* 0x000fe40000004100 */
[C-C-:B------:R-:W-:Y:S01]  /*5f70*/  FFMA R140, R157.reuse, R140, R12.reuse ;  /* 0x0000008c9d8c7223 */ /* 0x140fe2000000000c */
[----:B-1----:R-:W-:Y:S02]  /*5f80*/  HADD2.F32 R35, -RZ, R9.H0_H0 ;  /* 0x20000009ff237230 */ /* 0x002fe40000004100 */
[C-C-:B------:R-:W-:Y:S01]  /*5f90*/  FFMA R24, R157.reuse, R141, R12.reuse ;  /* 0x0000008d9d187223 */ /* 0x140fe2000000000c */
[C-C-:B------:R-:W-:Y:S01]  /*5fa0*/  FFMA R144, R157.reuse, R144, R12.reuse ;  /* 0x000000909d907223 */ /* 0x140fe2000000000c */
[C-C-:B------:R-:W-:Y:S01]  /*5fb0*/  FFMA R28, R157.reuse, R145, R12.reuse ;  /* 0x000000919d1c7223 */ /* 0x140fe2000000000c */
[C-C-:B------:R-:W-:Y:S01]  /*5fc0*/  FFMA R148, R157.reuse, R148, R12.reuse ;  /* 0x000000949d947223 */ /* 0x140fe2000000000c */
[C---:B--2---:R-:W-:Y:S01]  /*5fd0*/  FFMA R32, R157.reuse, R149, R12 ;  /* 0x000000959d207223 */ /* 0x044fe2000000000c */
[C-C-:B------:R-:W-:Y:S01]  /*5fe0*/  FFMA R142, R157.reuse, R142, R14.reuse ;  /* 0x0000008e9d8e7223 */ /* 0x140fe2000000000e */
[----:B------:R-:W-:Y:S01]  /*5ff0*/  FFMA R26, R157, R143, R14 ;  /* 0x0000008f9d1a7223 */ /* 0x000fe2000000000e */
[----:B------:R-:W-:-:S02]  /*6000*/  HADD2.F32 R3, -RZ, R4.H0_H0 ;  /* 0x20000004ff037230 */ /* 0x000fc40000004100 */
[C-C-:B------:R-:W-:Y:S01]  /*6010*/  FFMA R138, R157.reuse, R138, R14.reuse ;  /* 0x0000008a9d8a7223 */ /* 0x140fe2000000000e */
[----:B------:R-:W-:Y:S02]  /*6020*/  HADD2.F32 R21, -RZ, R4.H1_H1 ;  /* 0x30000004ff157230 */ /* 0x000fe40000004100 */
[C-C-:B------:R-:W-:Y:S01]  /*6030*/  FFMA R12, R157.reuse, R139, R14.reuse ;  /* 0x0000008b9d0c7223 */ /* 0x140fe2000000000e */
[----:B------:R-:W-:Y:S02]  /*6040*/  HADD2.F32 R5, -RZ, R5.H1_H1 ;  /* 0x30000005ff057230 */ /* 0x000fe40000004100 */
[C-C-:B------:R-:W-:Y:S01]  /*6050*/  FFMA R146, R157.reuse, R146, R14.reuse ;  /* 0x000000929d927223 */ /* 0x140fe2000000000e */
[--C-:B------:R-:W-:Y:S02]  /*6060*/  HADD2.F32 R25, -RZ, R6.reuse.H0_H0 ;  /* 0x20000006ff197230 */ /* 0x100fe40000004100 */
[----:B------:R-:W-:Y:S01]  /*6070*/  FFMA R30, R157, R147, R14 ;  /* 0x000000939d1e7223 */ /* 0x000fe2000000000e */
[----:B------:R-:W-:-:S02]  /*6080*/  HADD2.F32 R27, -RZ, R6.H1_H1 ;  /* 0x30000006ff1b7230 */ /* 0x000fc40000004100 */
[C-C-:B------:R-:W-:Y:S01]  /*6090*/  FFMA R150, R157.reuse, R150, R14.reuse ;  /* 0x000000969d967223 */ /* 0x140fe2000000000e */
[--C-:B------:R-:W-:Y:S02]  /*60a0*/  HADD2.F32 R31, -RZ, R8.reuse.H0_H0 ;  /* 0x20000008ff1f7230 */ /* 0x100fe40000004100 */
[----:B------:R-:W-:Y:S01]  /*60b0*/  FFMA R14, R157, R151, R14 ;  /* 0x000000979d0e7223 */ /* 0x000fe2000000000e */
[----:B------:R-:W-:Y:S02]  /*60c0*/  HADD2.F32 R33, -RZ, R8.H1_H1 ;  /* 0x30000008ff217230 */ /* 0x000fe40000004100 */
[-C--:B------:R-:W-:Y:S01]  /*60d0*/  FFMA R29, R29, R161.reuse, R142 ;  /* 0x000000a11d1d7223 */ /* 0x080fe2000000008e */
[----:B------:R-:W-:Y:S02]  /*60e0*/  HADD2.F32 R9, -RZ, R9.H1_H1 ;  /* 0x30000009ff097230 */ /* 0x000fe40000004100 */
[----:B------:R-:W-:Y:S01]  /*60f0*/  FFMA R26, R7, R161, R26 ;  /* 0x000000a1071a7223 */ /* 0x000fe2000000001a */
[----:B------:R-:W-:-:S02]  /*6100*/  HADD2.F32 R41, -RZ, R11.H0_H0 ;  /* 0x2000000bff297230 */ /* 0x000fc40000004100 */
[-C--:B------:R-:W-:Y:S01]  /*6110*/  FFMA R3, R3, R161.reuse, R136 ;  /* 0x000000a103037223 */ /* 0x080fe20000000088 */
[--C-:B------:R-:W-:Y:S02]  /*6120*/  HADD2.F32 R37, -RZ, R10.reuse.H0_H0 ;  /* 0x2000000aff257230 */ /* 0x100fe40000004100 */
[-C--:B------:R-:W-:Y:S01]  /*6130*/  FFMA R20, R21, R161.reuse, R20 ;  /* 0x000000a115147223 */ /* 0x080fe20000000014 */
[----:B------:R-:W-:Y:S02]  /*6140*/  HADD2.F32 R39, -RZ, R10.H1_H1 ;  /* 0x3000000aff277230 */ /* 0x000fe40000004100 */
[-C--:B------:R-:W-:Y:S01]  /*6150*/  FFMA R23, R23, R161.reuse, R138 ;  /* 0x000000a117177223 */ /* 0x080fe2000000008a */
[----:B------:R-:W-:Y:S02]  /*6160*/  HADD2.F32 R11, -RZ, R11.H1_H1 ;  /* 0x3000000bff0b7230 */ /* 0x000fe40000004100 */
[-C--:B------:R-:W-:Y:S01]  /*6170*/  FFMA R12, R5, R161.reuse, R12 ;  /* 0x000000a1050c7223 */ /* 0x080fe2000000000c */
        /* <DEDUP_REMOVED lines=39> */
.L_x_123:
[----:B------:R-:W-:Y:S05]  /*63f0*/  BSYNC B0 ;  /* 0x0000000000007941 */ /* 0x000fea0003800000 */
.L_x_122:
[----:B------:R-:W-:Y:S06]  /*6400*/  BAR.SYNC.DEFER_BLOCKING 0x1, 0x100 ;  /* 0x0044000000007b1d */ /* 0x000fec0000010000 */
[----:B------:R-:W-:Y:S04]  /*6410*/  BSSY B0, `(.L_x_124) ;  /* 0x0000009000007945 */ /* 0x000fe80003800000 */
[----:B------:R-:W-:Y:S05]  /*6420*/  @P1 BRA `(.L_x_125) ;  /* 0x00000000001c1947 */ /* 0x000fea0003800000 */
[----:B------:R-:W-:-:S13]  /*6430*/  ISETP.NE.AND P0, PT, R163, 0x3, PT ;  /* 0x00000003a300780c */ /* 0x000fda0003f05270 */
[----:B------:R-:W-:Y:S05]  /*6440*/  @!P0 BRA `(.L_x_126) ;  /* 0x0000000000048947 */ /* 0x000fea0003800000 */
[----:B------:R-:W-:Y:S01]  /*6450*/  BPT.TRAP 0x1 ;  /* 0x000000040000795c */ /* 0x000fe20000300000 */
.L_x_126:
[----:B------:R-:W-:-:S04]  /*6460*/  ULEA UR4, UR36, UR45, 0x3 ;  /* 0x0000002d24047291 */ /* 0x000fc8000f8e183f */
[----:B------:R-:W-:-:S04]  /*6470*/  UIADD3 UR4, UR4, 0x60, URZ ;  /* 0x0000006004047890 */ /* 0x000fc8000fffe03f */
[----:B------:R-:W-:-:S09]  /*6480*/  UPRMT UR4, UR50, 0x654, UR4 ;  /* 0x0000065432047896 */ /* 0x000fd20008000004 */
[----:B------:R-:W-:Y:S03]  /*6490*/  SYNCS.ARRIVE.TRANS64.RED.A1T0 RZ, [UR4], RZ ;  /* 0x000000ffffff79a7 */ /* 0x000fe60008100404 */
.L_x_125:
[----:B------:R-:W-:Y:S05]  /*64a0*/  BSYNC B0 ;  /* 0x0000000000007941 */ /* 0x000fea0003800000 */
.L_x_124:
[----:B------:R-:W-:Y:S01]  /*64b0*/  IADD3 R16, P0, R16, UR46, RZ ;  /* 0x0000002e10107c10 */ /* 0x000fe2000ff1e0ff */
[----:B------:R-:W-:Y:S01]  /*64c0*/  ULDC.64 UR4, c[0x0][0x8f8] ;  /* 0x00023e0000047ab9 */ /* 0x000fe20000000a00 */
[----:B------:R-:W-:Y:S01]  /*64d0*/  UIADD3 UR36, UR36, 0x1, URZ ;  /* 0x0000000124247890 */ /* 0x000fe2000fffe03f */
[----:B------:R-:W-:Y:S01]  /*64e0*/  PRMT R3, RZ, 0x7610, R3 ;  /* 0x00007610ff037816 */ /* 0x000fe20000000003 */
[----:B------:R-:W-:Y:S01]  /*64f0*/  UMOV UR55, 0xffffffff ;  /* 0xffffffff00377882 */ /* 0x000fe20000000000 */
[----:B------:R-:W-:Y:S01]  /*6500*/  IADD3.X R17, R17, UR38, RZ, P0, !PT ;  /* 0x0000002611117c10 */ /* 0x000fe200087fe4ff */
[----:B------:R-:W-:Y:S01]  /*6510*/  UISETP.NE.AND UP0, UPT, UR36, 0x4, UPT ;  /* 0x000000042400788c */ /* 0x000fe2000bf05270 */
[----:B------:R-:W-:Y:S01]  /*6520*/  ISETP.GE.U32.AND P0, PT, R16, UR4, PT ;  /* 0x0000000410007c0c */ /* 0x000fe2000bf06070 */
[----:B------:R-:W-:Y:S01]  /*6530*/  IMAD.MOV.U32 R153, RZ, RZ, -0x1 ;  /* 0xffffffffff997424 */ /* 0x000fe200078e00ff */
[----:B------:R-:W-:Y:S01]  /*6540*/  MOV R154, 0xffffffff ;  /* 0xffffffff009a7802 */ /* 0x000fe20000000f00 */
[----:B------:R-:W-:Y:S01]  /*6550*/  USEL UR36, UR36, URZ, UP0 ;  /* 0x0000003f24247287 */ /* 0x000fe20008000000 */
[----:B------:R-:W-:-:S13]  /*6560*/  ISETP.GE.U32.AND.EX P0, PT, R17, UR5, PT, P0 ;  /* 0x0000000511007c0c */ /* 0x000fda000bf06100 */
[----:B------:R-:W-:Y:S05]  /*6570*/  @P0 BRA `(.L_x_127) ;  /* 0x0000000400680947 */ /* 0x000fea0003800000 */
[----:B------:R-:W2:Y:S01]  /*6580*/  S2R R23, SR_CTAID.X ;  /* 0x0000000000177919 */ /* 0x000ea20000002500 */
[----:B------:R-:W3:Y:S01]  /*6590*/  LDC.64 R10, c[0x0][0x8d0] ;  /* 0x00023400ff0a7b82 */ /* 0x000ee20000000a00 */
[----:B------:R-:W-:Y:S01]  /*65a0*/  ULDC UR4, c[0x0][0x150] ;  /* 0x0000540000047ab9 */ /* 0x000fe20000000800 */
[----:B------:R-:W-:Y:S01]  /*65b0*/  IMAD.MOV.U32 R8, RZ, RZ, R16 ;  /* 0x000000ffff087224 */ /* 0x000fe200078e0010 */
[----:B------:R-:W4:Y:S01]  /*65c0*/  S2R R25, SR_CTAID.Y ;  /* 0x0000000000197919 */ /* 0x000f220000002600 */
[----:B------:R-:W-:-:S04]  /*65d0*/  MOV R9, R17 ;  /* 0x0000001100097202 */ /* 0x000fc80000000f00 */
[----:B------:R-:W1:Y:S08]  /*65e0*/  LDC R26, c[0x0][0x144] ;  /* 0x00005100ff1a7b82 */ /* 0x000e700000000800 */
[----:B------:R-:W1:Y:S08]  /*65f0*/  LDC R12, c[0x0][0x8d8] ;  /* 0x00023600ff0c7b82 */ /* 0x000e700000000800 */
[----:B------:R-:W1:Y:S01]  /*6600*/  LDC.64 R20, c[0x0][0x8c8] ;  /* 0x00023200ff147b82 */ /* 0x000e620000000a00 */
[----:B---3--:R-:W-:-:S04]  /*6610*/  ISETP.NE.U32.AND P0, PT, R10, RZ, PT ;  /* 0x000000ff0a00720c */ /* 0x008fc80003f05070 */
[----:B------:R-:W-:Y:S02]  /*6620*/  ISETP.NE.AND.EX P0, PT, R11, RZ, PT, P0 ;  /* 0x000000ff0b00720c */ /* 0x000fe40003f05300 */
[----:B--2---:R-:W-:-:S05]  /*6630*/  I2FP.F32.U32 R3, R23 ;  /* 0x0000001700037245 */ /* 0x004fca0000201000 */
[----:B------:R-:W-:-:S04]  /*6640*/  FMUL R3, R3, UR4 ;  /* 0x0000000403037c20 */ /* 0x000fc80008400000 */
[----:B------:R2:W3:Y:S02]  /*6650*/  F2I.U32.TRUNC.NTZ R24, R3 ;  /* 0x0000000300187305 */ /* 0x0004e4000020f000 */
[----:B----4-:R-:W-:Y:S05]  /*6660*/  @!P0 BRA `(.L_x_128) ;  /* 0x0000000000288947 */ /* 0x010fea0003800000 */
[----:B--2---:R-:W2:Y:S02]  /*6670*/  LDC R3, c[0x0][0x8dc] ;  /* 0x00023700ff037b82 */ /* 0x004ea40000000800 */
[----:B--2---:R-:W-:-:S05]  /*6680*/  IADD3 R3, P0, R16, R3, RZ ;  /* 0x0000000310037210 */ /* 0x004fca0007f1e0ff */
[----:B-1----:R-:W-:-:S04]  /*6690*/  IMAD.X R13, RZ, RZ, R17, P0 ;  /* 0x000000ffff0d7224 */ /* 0x002fc800000e0611 */
[----:B------:R-:W-:-:S04]  /*66a0*/  IMAD.WIDE.U32 R4, R13, R10, RZ ;  /* 0x0000000a0d047225 */ /* 0x000fc800078e00ff */
[----:B------:R-:W-:-:S04]  /*66b0*/  IMAD.WIDE.U32 R6, P0, R3, R11, R4 ;  /* 0x0000000b03067225 */ /* 0x000fc80007800004 */
[----:B------:R-:W-:Y:S01]  /*66c0*/  IMAD.WIDE.U32 R4, R3, R10, RZ ;  /* 0x0000000a03047225 */ /* 0x000fe200078e00ff */
[----:B------:R-:W-:-:S03]  /*66d0*/  MOV R8, R7 ;  /* 0x0000000700087202 */ /* 0x000fc60000000f00 */
[----:B------:R-:W-:Y:S01]  /*66e0*/  IMAD.X R9, RZ, RZ, RZ, P0 ;  /* 0x000000ffff097224 */ /* 0x000fe200000e06ff */
[----:B------:R-:W-:-:S05]  /*66f0*/  IADD3 RZ, P0, R5, R6, RZ ;  /* 0x0000000605ff7210 */ /* 0x000fca0007f1e0ff */
[----:B------:R-:W-:-:S08]  /*6700*/  IMAD.WIDE.U32.X R8, R13, R11, R8, P0 ;  /* 0x0000000b0d087225 */ /* 0x000fd000000e0408 */
.L_x_128:
[-CC-:B-1----:R-:W-:Y:S01]  /*6710*/  SHF.R.U64 R32, R8, R12.reuse, R9.reuse ;  /* 0x0000000c08207219 */ /* 0x182fe20000001209 */
[----:B------:R-:W1:Y:S01]  /*6720*/  LDC.64 R14, c[0x0][0x8e8] ;  /* 0x00023a00ff0e7b82 */ /* 0x000e620000000a00 */
[----:B--2---:R-:W-:Y:S01]  /*6730*/  SHF.R.U32.HI R3, RZ, R12, R9 ;  /* 0x0000000cff037219 */ /* 0x004fe20000011609 */
[----:B---3--:R-:W-:Y:S01]  /*6740*/  IMAD.MOV R24, RZ, RZ, -R24 ;  /* 0x000000ffff187224 */ /* 0x008fe200078e0a18 */
[----:B------:R-:W-:Y:S01]  /*6750*/  IADD3 R7, P0, RZ, -R32, RZ ;  /* 0x80000020ff077210 */ /* 0x000fe20007f1e0ff */
[----:B------:R-:W-:Y:S02]  /*6760*/  ULDC UR4, c[0x0][0x154] ;  /* 0x0000550000047ab9 */ /* 0x000fe40000000800 */
[----:B------:R-:W-:Y:S02]  /*6770*/  IMAD R23, R26, R24, R23 ;  /* 0x000000181a177224 */ /* 0x000fe400078e0217 */
[----:B------:R-:W2:Y:S01]  /*6780*/  LDC R8, c[0x0][0x8c0] ;  /* 0x00023000ff087b82 */ /* 0x000ea20000000800 */
[----:B------:R-:W-:-:S02]  /*6790*/  IMAD.X R3, RZ, RZ, ~R3, P0 ;  /* 0x000000ffff037224 */ /* 0x000fc400000e0e03 */
[----:B------:R-:W-:-:S04]  /*67a0*/  IMAD.WIDE.U32 R4, R7, R20, R16 ;  /* 0x0000001407047225 */ /* 0x000fc800078e0010 */
[----:B------:R-:W-:Y:S01]  /*67b0*/  IMAD R6, R3, R20, RZ ;  /* 0x0000001403067224 */ /* 0x000fe200078e02ff */
[----:B------:R-:W3:Y:S03]  /*67c0*/  LDC R28, c[0x0][0x8b0] ;  /* 0x00022c00ff1c7b82 */ /* 0x000ee60000000800 */
[----:B------:R-:W-:Y:S02]  /*67d0*/  IMAD R3, R7, R21, R6 ;  /* 0x0000001507037224 */ /* 0x000fe400078e0206 */
[----:B------:R-:W-:-:S03]  /*67e0*/  IMAD.MOV.U32 R7, RZ, RZ, 0x1 ;  /* 0x00000001ff077424 */ /* 0x000fc600078e00ff */
[----:B------:R-:W4:Y:S01]  /*67f0*/  LDC R30, c[0x0][0x900] ;  /* 0x00024000ff1e7b82 */ /* 0x000f220000000800 */
[----:B------:R-:W-:Y:S02]  /*6800*/  IADD3 R3, R5, R3, RZ ;  /* 0x0000000305037210 */ /* 0x000fe40007ffe0ff */
[----:B------:R-:W-:Y:S02]  /*6810*/  I2FP.F32.U32 R5, R25 ;  /* 0x0000001900057245 */ /* 0x000fe40000201000 */
[----:B-1----:R-:W-:-:S03]  /*6820*/  ISETP.NE.U32.AND P0, PT, R14, RZ, PT ;  /* 0x000000ff0e00720c */ /* 0x002fc60003f05070 */
[----:B------:R-:W1:Y:S01]  /*6830*/  LDC R24, c[0x0][0x148] ;  /* 0x00005200ff187b82 */ /* 0x000e620000000800 */
[----:B------:R-:W-:Y:S01]  /*6840*/  FMUL R6, R5, UR4 ;  /* 0x0000000405067c20 */ /* 0x000fe20008400000 */
[----:B------:R-:W-:Y:S01]  /*6850*/  ISETP.NE.AND.EX P0, PT, R15, RZ, PT, P0 ;  /* 0x000000ff0f00720c */ /* 0x000fe20003f05300 */
[----:B------:R-:W-:Y:S01]  /*6860*/  IMAD.MOV.U32 R5, RZ, RZ, -0x1 ;  /* 0xffffffffff057424 */ /* 0x000fe200078e00ff */
[-CC-:B--2---:R-:W-:Y:S01]  /*6870*/  SHF.R.U64 R12, R4, R8.reuse, R3.reuse ;  /* 0x00000008040c7219 */ /* 0x184fe20000001203 */
[----:B------:R2:W1:Y:S01]  /*6880*/  F2I.U32.TRUNC.NTZ R20, R6 ;  /* 0x0000000600147305 */ /* 0x000462000020f000 */
[----:B------:R-:W-:Y:S02]  /*6890*/  SHF.R.U32.HI R3, RZ, R8, R3 ;  /* 0x00000008ff037219 */ /* 0x000fe40000011603 */
[----:B------:R-:W1:Y:S02]  /*68a0*/  LDC R21, c[0x0][0x8a8] ;  /* 0x00022a00ff157b82 */ /* 0x000e640000000800 */
[----:B---3--:R-:W-:-:S02]  /*68b0*/  SHF.R.U64 R10, R12, R28, R3 ;  /* 0x0000001c0c0a7219 */ /* 0x008fc40000001203 */
[----:B------:R-:W-:-:S04]  /*68c0*/  SHF.R.U32.HI R3, RZ, R28, R3 ;  /* 0x0000001cff037219 */ /* 0x000fc80000011603 */
[----:B------:R-:W3:Y:S01]  /*68d0*/  LDC R26, c[0x0][0x8f0] ;  /* 0x00023c00ff1a7b82 */ /* 0x000ee20000000800 */
[-C--:B----4-:R-:W-:Y:S02]  /*68e0*/  SHF.L.U32 R4, R5, R30.reuse, RZ ;  /* 0x0000001e05047219 */ /* 0x090fe400000006ff */
[-CC-:B------:R-:W-:Y:S02]  /*68f0*/  SHF.R.U64 R13, R10, R30.reuse, R3.reuse ;  /* 0x0000001e0a0d7219 */ /* 0x180fe40000001203 */
[----:B------:R-:W-:Y:S02]  /*6900*/  SHF.R.U32.HI R5, RZ, R30, R3 ;  /* 0x0000001eff057219 */ /* 0x000fe40000011603 */
[----:B------:R-:W-:Y:S01]  /*6910*/  LOP3.LUT R27, RZ, R4, RZ, 0x33, !PT ;  /* 0x00000004ff1b7212 */ /* 0x000fe200078e33ff */
[----:B------:R-:W4:Y:S01]  /*6920*/  LDC R29, c[0x0][0x8e0] ;  /* 0x00023800ff1d7b82 */ /* 0x000f220000000800 */
[----:B------:R-:W-:Y:S02]  /*6930*/  SHF.L.U32 R30, R7, R30, RZ ;  /* 0x0000001e071e7219 */ /* 0x000fe400000006ff */
[----:B------:R-:W-:-:S05]  /*6940*/  MOV R4, R13 ;  /* 0x0000000d00047202 */ /* 0x000fca0000000f00 */
[----:B------:R-:W1:Y:S01]  /*6950*/  LDC R31, c[0x0][0x8b8] ;  /* 0x00022e00ff1f7b82 */ /* 0x000e620000000800 */
[----:B--2---:R-:W-:Y:S05]  /*6960*/  @!P0 BRA `(.L_x_129) ;  /* 0x0000000000288947 */ /* 0x004fea0003800000 */
[----:B------:R-:W2:Y:S02]  /*6970*/  LDC R4, c[0x0][0x8f4] ;  /* 0x00023d00ff047b82 */ /* 0x000ea40000000800 */
[----:B--2---:R-:W-:-:S05]  /*6980*/  IADD3 R3, P0, R13, R4, RZ ;  /* 0x000000040d037210 */ /* 0x004fca0007f1e0ff */
        /* <DEDUP_REMOVED lines=8> */
.L_x_129:
[----:B------:R-:W-:Y:S01]  /*6a10*/  ISETP.NE.AND P0, PT, R2, 0x1, PT ;  /* 0x000000010200780c */ /* 0x000fe20003f05270 */
[----:B-1----:R-:W-:Y:S01]  /*6a20*/  IMAD.MOV R20, RZ, RZ, -R20 ;  /* 0x000000ffff147224 */ /* 0x002fe200078e0a14 */
[----:B---3--:R-:W-:Y:S01]  /*6a30*/  SHF.R.U64 R3, R4, R26, R5 ;  /* 0x0000001a04037219 */ /* 0x008fe20000001205 */
[----:B------:R-:W-:Y:S01]  /*6a40*/  VIADD R5, R21, 0xffffffff ;  /* 0xffffffff15057836 */ /* 0x000fe20000000000 */
[----:B------:R-:W-:Y:S02]  /*6a50*/  LOP3.LUT R154, R10, R27, RZ, 0xc0, !PT ;  /* 0x0000001b0a9a7212 */ /* 0x000fe400078ec0ff */
[----:B------:R-:W-:Y:S02]  /*6a60*/  IADD3 R4, -R3, RZ, RZ ;  /* 0x000000ff03047210 */ /* 0x000fe40007ffe1ff */
[----:B------:R-:W-:Y:S01]  /*6a70*/  LOP3.LUT R12, R12, R5, RZ, 0xc0, !PT ;  /* 0x000000050c0c7212 */ /* 0x000fe200078ec0ff */
[----:B------:R-:W-:Y:S01]  /*6a80*/  IMAD R154, R30, R3, R154 ;  /* 0x000000031e9a7224 */ /* 0x000fe200078e029a */
[----:B------:R-:W-:Y:S01]  /*6a90*/  R2UR UR55, R32 ;  /* 0x00000000203772ca */ /* 0x000fe200000e0000 */
[----:B----4-:R-:W-:-:S02]  /*6aa0*/  IMAD R3, R4, R29, R13 ;  /* 0x0000001d04037224 */ /* 0x010fc400078e020d */
[----:B------:R-:W-:Y:S02]  /*6ab0*/  @P0 IMAD R23, R24, R20, R25 ;  /* 0x0000001418170224 */ /* 0x000fe400078e0219 */
[----:B------:R-:W-:Y:S02]  /*6ac0*/  IMAD R3, R3, R21, R12 ;  /* 0x0000001503037224 */ /* 0x000fe400078e020c */
[----:B------:R-:W-:Y:S02]  /*6ad0*/  IMAD R154, R154, R31, R23 ;  /* 0x0000001f9a9a7224 */ /* 0x000fe400078e0217 */
[----:B------:R-:W-:-:S03]  /*6ae0*/  IMAD.MOV.U32 R4, RZ, RZ, 0x1 ;  /* 0x00000001ff047424 */ /* 0x000fc600078e00ff */
[----:B------:R-:W-:Y:S02]  /*6af0*/  SEL R153, R3, R154, !P0 ;  /* 0x0000009a03997207 */ /* 0x000fe40004000000 */
[----:B------:R-:W-:Y:S02]  /*6b00*/  SEL R154, R154, R3, !P0 ;  /* 0x000000039a9a7207 */ /* 0x000fe40004000000 */
[----:B------:R-:W-:-:S07]  /*6b10*/  PRMT R3, R4, 0x7610, R3 ;  /* 0x0000761004037816 */ /* 0x000fce0000000003 */
.L_x_127:
[----:B------:R-:W-:Y:S01]  /*6b20*/  UIADD3 UR43, UR44, UR43, URZ ;  /* 0x0000002b2c2b7290 */ /* 0x000fe2000fffe03f */
[----:B------:R-:W-:Y:S01]  /*6b30*/  LOP3.LUT P0, RZ, R3, 0xff, RZ, 0xc0, !PT ;  /* 0x000000ff03ff7812 */ /* 0x000fe2000780c0ff */
[----:B------:R-:W-:Y:S01]  /*6b40*/  UIADD3 UR39, UR39, 0x8, URZ ;  /* 0x0000000827277890 */ /* 0x000fe2000fffe03f */
[----:B------:R-:W-:Y:S01]  /*6b50*/  IMAD.MOV.U32 R161, RZ, RZ, R0 ;  /* 0x000000ffffa17224 */ /* 0x000fe200078e0000 */
[----:B------:R-:W-:Y:S02]  /*6b60*/  USHF.R.U32.HI UR4, URZ, 0x2, UR43 ;  /* 0x000000023f047899 */ /* 0x000fe4000801162b */
[----:B------:R-:W-:Y:S02]  /*6b70*/  UISETP.GT.U32.AND UP0, UPT, UR43, 0x3, UPT ;  /* 0x000000032b00788c */ /* 0x000fe4000bf04070 */
[----:B------:R-:W-:Y:S02]  /*6b80*/  ULOP3.LUT UR4, UR4, 0x1, URZ, 0xc0, !UPT ;  /* 0x0000000104047892 */ /* 0x000fe4000f8ec03f */
[----:B------:R-:W-:-:S02]  /*6b90*/  UISETP.LT.U32.AND UP0, UPT, UR44, 0x4, UP0 ;  /* 0x000000042c00788c */ /* 0x000fc40008701070 */
[----:B------:R-:W-:Y:S02]  /*6ba0*/  UISETP.NE.U32.AND UP1, UPT, UR4, 0x1, UPT ;  /* 0x000000010400788c */ /* 0x000fe4000bf25070 */
[----:B------:R-:W-:Y:S02]  /*6bb0*/  USEL UR5, URZ, 0x1, !UP0 ;  /* 0x000000013f057887 */ /* 0x000fe4000c000000 */
[----:B------:R-:W-:Y:S02]  /*6bc0*/  UISETP.GT.U32.AND UP1, UPT, UR44, 0x3, !UP1 ;  /* 0x000000032c00788c */ /* 0x000fe4000cf24070 */
[----:B------:R-:W-:Y:S02]  /*6bd0*/  ULOP3.LUT UR43, UR43, 0x3, URZ, 0xc0, !UPT ;  /* 0x000000032b2b7892 */ /* 0x000fe4000f8ec03f */
[----:B------:R-:W-:-:S04]  /*6be0*/  USEL UR4, URZ, 0x1, !UP1 ;  /* 0x000000013f047887 */ /* 0x000fc8000c800000 */
[----:B------:R-:W-:Y:S01]  /*6bf0*/  ULOP3.LUT UR42, UR4, UR42, UR5, 0x96, !UPT ;  /* 0x0000002a042a7292 */ /* 0x000fe2000f8e9605 */
[----:B------:R-:W-:Y:S11]  /*6c00*/  @P0 BRA `(.L_x_130) ;  /* 0xffffffa800240947 */ /* 0x000ff6000383ffff */
[----:B------:R-:W-:-:S13]  /*6c10*/  PLOP3.LUT P0, PT, PT, PT, PT, 0x8, 0x0 ;  /* 0x000000000000781c */ /* 0x000fda0003f0e170 */
.L_x_18:
[----:B------:R-:W-:Y:S05]  /*6c20*/  @P0 BRA `(.L_x_10) ;  /* 0x00000030002c0947 */ /* 0x000fea0003800000 */
[----:B------:R-:W-:Y:S01]  /*6c30*/  ULDC.64 UR6, c[0x0][0x588] ;  /* 0x0001620000067ab9 */ /* 0x000fe20000000a00 */
[----:B------:R-:W-:Y:S01]  /*6c40*/  ISETP.NE.U32.AND P1, PT, R165, RZ, PT ;  /* 0x000000ffa500720c */ /* 0x000fe20003f25070 */
[----:B------:R-:W-:-:S04]  /*6c50*/  DEPBAR.LE SB0, 0x0 ;  /* 0x000080000000791a */ /* 0x000fc80000000000 */
[----:B------:R-:W-:Y:S01]  /*6c60*/  ISETP.NE.U32.AND P0, PT, RZ, UR6, PT ;  /* 0x00000006ff007c0c */ /* 0x000fe2000bf05070 */
[----:B------:R-:W-:Y:S01]  /*6c70*/  BSSY B0, `(.L_x_131) ;  /* 0x0000015000007945 */ /* 0x000fe20003800000 */
[----:B------:R-:W-:Y:S02]  /*6c80*/  ISETP.NE.AND.EX P1, PT, R164, RZ, PT, P1 ;  /* 0x000000ffa400720c */ /* 0x000fe40003f25310 */
[----:B------:R-:W-:-:S13]  /*6c90*/  ISETP.NE.AND.EX P0, PT, RZ, UR7, PT, P0 ;  /* 0x00000007ff007c0c */ /* 0x000fda000bf05300 */
[----:B------:R-:W-:Y:S05]  /*6ca0*/  @P0 BRA P1, `(.L_x_132) ;  /* 0x0000000000440947 */ /* 0x000fea0000800000 */
[----:B------:R-:W-:-:S04]  /*6cb0*/  ISETP.NE.U32.AND P0, PT, R165, RZ, PT ;  /* 0x000000ffa500720c */ /* 0x000fc80003f05070 */
[----:B------:R-:W-:-:S13]  /*6cc0*/  ISETP.NE.AND.EX P0, PT, R164, RZ, PT, P0 ;  /* 0x000000ffa400720c */ /* 0x000fda0003f05300 */
[----:B------:R-:W-:Y:S05]  /*6cd0*/  @!P0 BRA `(.L_x_133) ;  /* 0x00000000002c8947 */ /* 0x000fea0003800000 */
[----:B------:R-:W-:-:S13]  /*6ce0*/  LOP3.LUT P0, RZ, R152, 0xff, RZ, 0xc0, !PT ;  /* 0x000000ff98ff7812 */ /* 0x000fda000780c0ff */
[----:B------:R-:W-:Y:S05]  /*6cf0*/  @!P0 BRA `(.L_x_134) ;  /* 0x0000000000108947 */ /* 0x000fea0003800000 */
[----:B-----5:R-:W-:-:S13]  /*6d00*/  FSETP.NEU.AND P0, PT, R155, RZ, PT ;  /* 0x000000ff9b00720b */ /* 0x020fda0003f0d000 */
[----:B------:R-:W-:Y:S05]  /*6d10*/  @!P0 BREAK B0 ;  /* 0x0000000000008942 */ /* 0x000fea0003800000 */
[----:B------:R-:W-:Y:S05]  /*6d20*/  @P0 BRA `(.L_x_132) ;  /* 0x0000000000240947 */ /* 0x000fea0003800000 */
[----:B------:R-:W-:Y:S05]  /*6d30*/  BRA `(.L_x_10) ;  /* 0x0000002c00e87947 */ /* 0x000fea0003800000 */
.L_x_134:
[----:B------:R-:W-:-:S04]  /*6d40*/  ISETP.NE.U32.AND P0, PT, RZ, UR6, PT ;  /* 0x00000006ff007c0c */ /* 0x000fc8000bf05070 */
[----:B------:R-:W-:-:S13]  /*6d50*/  ISETP.NE.AND.EX P0, PT, RZ, UR7, PT, P0 ;  /* 0x00000007ff007c0c */ /* 0x000fda000bf05300 */
[----:B------:R-:W-:Y:S05]  /*6d60*/  @!P0 BREAK B0 ;  /* 0x0000000000008942 */ /* 0x000fea0003800000 */
[----:B------:R-:W-:Y:S05]  /*6d70*/  @P0 BRA `(.L_x_132) ;  /* 0x0000000000100947 */ /* 0x000fea0003800000 */
[----:B------:R-:W-:Y:S05]  /*6d80*/  BRA `(.L_x_10) ;  /* 0x0000002c00d47947 */ /* 0x000fea0003800000 */
.L_x_133:
[----:B-----5:R-:W-:-:S13]  /*6d90*/  FSETP.NEU.AND P0, PT, R155, RZ, PT ;  /* 0x000000ff9b00720b */ /* 0x020fda0003f0d000 */
[----:B------:R-:W-:Y:S05]  /*6da0*/  @!P0 BREAK B0 ;  /* 0x0000000000008942 */ /* 0x000fea0003800000 */
[----:B------:R-:W-:Y:S05]  /*6db0*/  @!P0 BRA `(.L_x_10) ;  /* 0x0000002c00c88947 */ /* 0x000fea0003800000 */
.L_x_132:
[----:B------:R-:W-:Y:S05]  /*6dc0*/  BSYNC B0 ;  /* 0x0000000000007941 */ /* 0x000fea0003800000 */
.L_x_131:
[----:B------:R-:W-:-:S04]  /*6dd0*/  LOP3.LUT R19, R19, 0x1, RZ, 0xfc, !PT ;  /* 0x0000000113137812 */ /* 0x000fc800078efcff */
[----:B------:R-:W-:-:S13]  /*6de0*/  ISETP.NE.AND P0, PT, R19, 0x3, PT ;  /* 0x000000031300780c */ /* 0x000fda0003f05270 */
[----:B------:R-:W-:Y:S05]  /*6df0*/  @!P0 BRA `(.L_x_135) ;  /* 0x0000000000048947 */ /* 0x000fea0003800000 */
[----:B------:R-:W-:Y:S01]  /*6e00*/  BPT.TRAP 0x1 ;  /* 0x000000040000795c */ /* 0x000fe20000300000 */
.L_x_135:
[----:B------:R-:W3:Y:S01]  /*6e10*/  S2UR UR5, SR_CgaCtaId ;  /* 0x00000000000579c3 */ /* 0x000ee20000008800 */
[----:B------:R-:W-:Y:S02]  /*6e20*/  UMOV UR4, 0x400 ;  /* 0x0000040000047882 */ /* 0x000fe40000000000 */
[----:B---3--:R-:W-:-:S04]  /*6e30*/  ULEA UR4, UR5, UR4, 0x18 ;  /* 0x0000000405047291 */ /* 0x008fc8000f8ec03f */
[----:B------:R-:W-:-:S04]  /*6e40*/  ULEA UR4, UR36, UR4, 0x3 ;  /* 0x0000000424047291 */ /* 0x000fc8000f8e183f */
[----:B------:R-:W-:-:S04]  /*6e50*/  UIADD3 UR4, UR4, 0x60, URZ ;  /* 0x0000006004047890 */ /* 0x000fc8000fffe03f */
[----:B------:R-:W-:-:S09]  /*6e60*/  UPRMT UR4, UR5, 0x654, UR4 ;  /* 0x0000065405047896 */ /* 0x000fd20008000004 */
[----:B------:R-:W-:Y:S01]  /*6e70*/  SYNCS.ARRIVE.TRANS64.RED.A1T0 RZ, [UR4], RZ ;  /* 0x000000ffffff79a7 */ /* 0x000fe20008100404 */
[----:B------:R-:W-:Y:S05]  /*6e80*/  BRA `(.L_x_10) ;  /* 0x0000002c00947947 */ /* 0x000fea0003800000 */
.L_x_9:
[----:B------:R-:W-:Y:S01]  /*6e90*/  ULDC.64 UR4, c[0x0][0x8f8] ;  /* 0x00023e0000047ab9 */ /* 0x000fe20000000a00 */
[----:B------:R-:W-:Y:S01]  /*6ea0*/  PRMT R10, RZ, 0x7610, R10 ;  /* 0x00007610ff0a7816 */ /* 0x000fe2000000000a */
[----:B------:R-:W-:Y:S01]  /*6eb0*/  IMAD.MOV.U32 R7, RZ, RZ, -0x1 ;  /* 0xffffffffff077424 */ /* 0x000fe200078e00ff */
[----:B------:R-:W-:Y:S01]  /*6ec0*/  ISETP.GE.U32.AND P1, PT, R16, UR4, PT ;  /* 0x0000000410007c0c */ /* 0x000fe2000bf26070 */
[----:B------:R-:W-:Y:S01]  /*6ed0*/  IMAD.MOV.U32 R6, RZ, RZ, -0x1 ;  /* 0xffffffffff067424 */ /* 0x000fe200078e00ff */
[----:B------:R-:W-:Y:S02]  /*6ee0*/  MOV R13, 0xffffffff ;  /* 0xffffffff000d7802 */ /* 0x000fe40000000f00 */
[----:B------:R-:W-:-:S13]  /*6ef0*/  ISETP.GE.U32.AND.EX P1, PT, R17, UR5, PT, P1 ;  /* 0x0000000511007c0c */ /* 0x000fda000bf26110 */
[----:B------:R-:W-:Y:S05]  /*6f00*/  @P1 BRA `(.L_x_136) ;  /* 0x00000004005c1947 */ /* 0x000fea0003800000 */
[----:B------:R-:W1:Y:S01]  /*6f10*/  LDC.64 R14, c[0x0][0x8d0] ;  /* 0x00023400ff0e7b82 */ /* 0x000e620000000a00 */
[----:B------:R-:W-:Y:S01]  /*6f20*/  MOV R12, R16 ;  /* 0x00000010000c7202 */ /* 0x000fe20000000f00 */
[----:B------:R-:W-:-:S06]  /*6f30*/  IMAD.MOV.U32 R13, RZ, RZ, R17 ;  /* 0x000000ffff0d7224 */ /* 0x000fcc00078e0011 */
[----:B------:R-:W2:Y:S08]  /*6f40*/  LDC R20, c[0x0][0x8d8] ;  /* 0x00023600ff147b82 */ /* 0x000eb00000000800 */
[----:B------:R-:W3:Y:S01]  /*6f50*/  LDC.64 R24, c[0x0][0x8c8] ;  /* 0x00023200ff187b82 */ /* 0x000ee20000000a00 */
[----:B-1----:R-:W-:-:S04]  /*6f60*/  ISETP.NE.U32.AND P1, PT, R14, RZ, PT ;  /* 0x000000ff0e00720c */ /* 0x002fc80003f25070 */
[----:B------:R-:W-:-:S13]  /*6f70*/  ISETP.NE.AND.EX P1, PT, R15, RZ, PT, P1 ;  /* 0x000000ff0f00720c */ /* 0x000fda0003f25310 */
[----:B--23--:R-:W-:Y:S05]  /*6f80*/  @!P1 BRA `(.L_x_137) ;  /* 0x0000000000289947 */ /* 0x00cfea0003800000 */
[----:B------:R-:W1:Y:S02]  /*6f90*/  LDC R7, c[0x0][0x8dc] ;  /* 0x00023700ff077b82 */ /* 0x000e640000000800 */
[----:B-1----:R-:W-:-:S05]  /*6fa0*/  IADD3 R13, P1, R16, R7, RZ ;  /* 0x00000007100d7210 */ /* 0x002fca0007f3e0ff */
[----:B------:R-:W-:-:S04]  /*6fb0*/  IMAD.X R21, RZ, RZ, R17, P1 ;  /* 0x000000ffff157224 */ /* 0x000fc800008e0611 */
[----:B------:R-:W-:-:S04]  /*6fc0*/  IMAD.WIDE.U32 R6, R21, R14, RZ ;  /* 0x0000000e15067225 */ /* 0x000fc800078e00ff */
[----:B------:R-:W-:-:S04]  /*6fd0*/  IMAD.WIDE.U32 R10, P1, R13, R15, R6 ;  /* 0x0000000f0d0a7225 */ /* 0x000fc80007820006 */
[----:B------:R-:W-:Y:S01]  /*6fe0*/  IMAD.WIDE.U32 R6, R13, R14, RZ ;  /* 0x0000000e0d067225 */ /* 0x000fe200078e00ff */
[----:B------:R-:W-:-:S03]  /*6ff0*/  IADD3.X R13, RZ, RZ, RZ, P1, !PT ;  /* 0x000000ffff0d7210 */ /* 0x000fc60000ffe4ff */
[----:B------:R-:W-:Y:S01]  /*7000*/  IMAD.MOV.U32 R12, RZ, RZ, R11 ;  /* 0x000000ffff0c7224 */ /* 0x000fe200078e000b */
[----:B------:R-:W-:-:S05]  /*7010*/  IADD3 RZ, P1, R7, R10, RZ ;  /* 0x0000000a07ff7210 */ /* 0x000fca0007f3e0ff */
[----:B------:R-:W-:-:S08]  /*7020*/  IMAD.WIDE.U32.X R12, R21, R15, R12, P1 ;  /* 0x0000000f150c7225 */ /* 0x000fd000008e040c */
.L_x_137:
[--C-:B------:R-:W-:Y:S01]  /*7030*/  SHF.R.U64 R14, R12, R20, R13.reuse ;  /* 0x000000140c0e7219 */ /* 0x100fe2000000120d */
[----:B------:R-:W1:Y:S01]  /*7040*/  LDC R26, c[0x0][0x8c0] ;  /* 0x00023000ff1a7b82 */ /* 0x000e620000000800 */
[----:B------:R-:W-:Y:S01]  /*7050*/  I2FP.F32.U32 R7, R8 ;  /* 0x0000000800077245 */ /* 0x000fe20000201000 */
[----:B------:R-:W-:Y:S01]  /*7060*/  ULDC UR4, c[0x0][0x150] ;  /* 0x0000540000047ab9 */ /* 0x000fe20000000800 */
[----:B------:R-:W-:Y:S02]  /*7070*/  SHF.R.U32.HI R6, RZ, R20, R13 ;  /* 0x00000014ff067219 */ /* 0x000fe4000001160d */
[----:B------:R-:W-:Y:S01]  /*7080*/  IADD3 R9, P1, RZ, -R14, RZ ;  /* 0x8000000eff097210 */ /* 0x000fe20007f3e0ff */
[----:B------:R-:W-:Y:S01]  /*7090*/  FMUL R13, R7, UR4 ;  /* 0x00000004070d7c20 */ /* 0x000fe20008400000 */
[----:B------:R-:W-:Y:S01]  /*70a0*/  ULDC UR4, c[0x0][0x154] ;  /* 0x0000550000047ab9 */ /* 0x000fe20000000800 */
[----:B------:R-:W2:Y:S02]  /*70b0*/  LDC.64 R28, c[0x0][0x8e8] ;  /* 0x00023a00ff1c7b82 */ /* 0x000ea40000000a00 */
[----:B------:R-:W-:-:S02]  /*70c0*/  IMAD.X R11, RZ, RZ, ~R6, P1 ;  /* 0x000000ffff0b7224 */ /* 0x000fc400008e0e06 */
[----:B------:R-:W3:Y:S01]  /*70d0*/  F2I.U32.TRUNC.NTZ R13, R13 ;  /* 0x0000000d000d7305 */ /* 0x000ee2000020f000 */
[----:B------:R-:W-:-:S03]  /*70e0*/  IMAD.WIDE.U32 R6, R9, R24, R16 ;  /* 0x0000001809067225 */ /* 0x000fc600078e0010 */
[----:B------:R-:W4:Y:S01]  /*70f0*/  LDC R15, c[0x0][0x144] ;  /* 0x00005100ff0f7b82 */ /* 0x000f220000000800 */
[----:B------:R-:W-:-:S04]  /*7100*/  IMAD R10, R11, R24, RZ ;  /* 0x000000180b0a7224 */ /* 0x000fc800078e02ff */
[----:B------:R-:W-:Y:S02]  /*7110*/  IMAD R9, R9, R25, R10 ;  /* 0x0000001909097224 */ /* 0x000fe400078e020a */
[----:B------:R-:W-:Y:S01]  /*7120*/  IMAD.MOV.U32 R10, RZ, RZ, -0x1 ;  /* 0xffffffffff0a7424 */ /* 0x000fe200078e00ff */
[----:B------:R-:W5:Y:S02]  /*7130*/  LDC R20, c[0x0][0x8b0] ;  /* 0x00022c00ff147b82 */ /* 0x000f640000000800 */
[----:B------:R-:W-:Y:S02]  /*7140*/  IADD3 R7, R7, R9, RZ ;  /* 0x0000000907077210 */ /* 0x000fe40007ffe0ff */
[----:B------:R-:W-:Y:S02]  /*7150*/  I2FP.F32.U32 R9, R3 ;  /* 0x0000000300097245 */ /* 0x000fe40000201000 */
[-C--:B-1----:R-:W-:Y:S01]  /*7160*/  SHF.R.U64 R12, R6, R26.reuse, R7 ;  /* 0x0000001a060c7219 */ /* 0x082fe20000001207 */
[----:B---3--:R-:W-:Y:S01]  /*7170*/  IMAD.MOV R6, RZ, RZ, -R13 ;  /* 0x000000ffff067224 */ /* 0x008fe200078e0a0d */
[----:B------:R-:W1:Y:S01]  /*7180*/  LDC R11, c[0x0][0x900] ;  /* 0x00024000ff0b7b82 */ /* 0x000e620000000800 */
[----:B--2---:R-:W-:Y:S01]  /*7190*/  ISETP.NE.U32.AND P1, PT, R28, RZ, PT ;  /* 0x000000ff1c00720c */ /* 0x004fe20003f25070 */
[----:B------:R-:W-:Y:S01]  /*71a0*/  FMUL R9, R9, UR4 ;  /* 0x0000000409097c20 */ /* 0x000fe20008400000 */
[----:B------:R-:W-:-:S02]  /*71b0*/  SHF.R.U32.HI R7, RZ, R26, R7 ;  /* 0x0000001aff077219 */ /* 0x000fc40000011607 */
[----:B------:R-:W-:-:S03]  /*71c0*/  ISETP.NE.AND.EX P1, PT, R29, RZ, PT, P1 ;  /* 0x000000ff1d00720c */ /* 0x000fc60003f25310 */
[----:B------:R-:W2:Y:S01]  /*71d0*/  LDC R24, c[0x0][0x148] ;  /* 0x00005200ff187b82 */ /* 0x000ea20000000800 */
[----:B----4-:R-:W-:Y:S01]  /*71e0*/  IMAD R25, R15, R6, R8 ;  /* 0x000000060f197224 */ /* 0x010fe200078e0208 */
[----:B------:R-:W-:-:S06]  /*71f0*/  MOV R8, 0x1 ;  /* 0x0000000100087802 */ /* 0x000fcc0000000f00 */
[----:B------:R-:W3:Y:S01]  /*7200*/  LDC R23, c[0x0][0x8a8] ;  /* 0x00022a00ff177b82 */ /* 0x000ee20000000800 */
[-CC-:B-----5:R-:W-:Y:S02]  /*7210*/  SHF.R.U64 R15, R12, R20.reuse, R7.reuse ;  /* 0x000000140c0f7219 */ /* 0x1a0fe40000001207 */
[----:B------:R-:W-:Y:S02]  /*7220*/  SHF.R.U32.HI R6, RZ, R20, R7 ;  /* 0x00000014ff067219 */ /* 0x000fe40000011607 */
[----:B------:R4:W1:Y:S03]  /*7230*/  F2I.U32.TRUNC.NTZ R20, R9 ;  /* 0x0000000900147305 */ /* 0x000866000020f000 */
[----:B------:R-:W2:Y:S01]  /*7240*/  LDC R27, c[0x0][0x8f0] ;  /* 0x00023c00ff1b7b82 */ /* 0x000ea20000000800 */
[-C--:B-1----:R-:W-:Y:S02]  /*7250*/  SHF.R.U64 R21, R15, R11.reuse, R6 ;  /* 0x0000000b0f157219 */ /* 0x082fe40000001206 */
[----:B------:R-:W-:-:S02]  /*7260*/  SHF.L.U32 R10, R10, R11, RZ ;  /* 0x0000000b0a0a7219 */ /* 0x000fc400000006ff */
[-C--:B------:R-:W-:Y:S01]  /*7270*/  SHF.R.U32.HI R7, RZ, R11.reuse, R6 ;  /* 0x0000000bff077219 */ /* 0x080fe20000011606 */
[----:B------:R-:W-:Y:S01]  /*7280*/  IMAD.MOV.U32 R6, RZ, RZ, R21 ;  /* 0x000000ffff067224 */ /* 0x000fe200078e0015 */
[----:B------:R-:W-:Y:S01]  /*7290*/  SHF.L.U32 R26, R8, R11, RZ ;  /* 0x0000000b081a7219 */ /* 0x000fe200000006ff */
[----:B------:R-:W1:Y:S01]  /*72a0*/  LDC R30, c[0x0][0x8e0] ;  /* 0x00023800ff1e7b82 */ /* 0x000e620000000800 */
[----:B------:R-:W-:-:S07]  /*72b0*/  LOP3.LUT R32, RZ, R10, RZ, 0x33, !PT ;  /* 0x0000000aff207212 */ /* 0x000fce00078e33ff */
[----:B------:R-:W1:Y:S01]  /*72c0*/  LDC R31, c[0x0][0x8b8] ;  /* 0x00022e00ff1f7b82 */ /* 0x000e620000000800 */
[----:B----4-:R-:W-:Y:S05]  /*72d0*/  @!P1 BRA `(.L_x_138) ;  /* 0x0000000000289947 */ /* 0x010fea0003800000 */
[----:B------:R-:W4:Y:S02]  /*72e0*/  LDC R6, c[0x0][0x8f4] ;  /* 0x00023d00ff067b82 */ /* 0x000f240000000800 */
[----:B----4-:R-:W-:-:S05]  /*72f0*/  IADD3 R11, P1, R21, R6, RZ ;  /* 0x00000006150b7210 */ /* 0x010fca0007f3e0ff */
        /* <DEDUP_REMOVED lines=8> */
.L_x_138:
[----:B------:R-:W-:Y:S01]  /*7380*/  ISETP.NE.AND P1, PT, R2, 0x1, PT ;  /* 0x000000010200780c */ /* 0x000fe20003f25270 */
[----:B------:R-:W-:Y:S01]  /*7390*/  IMAD.MOV R20, RZ, RZ, -R20 ;  /* 0x000000ffff147224 */ /* 0x000fe200078e0a14 */
[----:B--2---:R-:W-:Y:S01]  /*73a0*/  SHF.R.U64 R7, R6, R27, R7 ;  /* 0x0000001b06077219 */ /* 0x004fe20000001207 */
[----:B------:R-:W-:Y:S01]  /*73b0*/  IMAD.MOV.U32 R10, RZ, RZ, 0x1 ;  /* 0x00000001ff0a7424 */ /* 0x000fe200078e00ff */
[----:B------:R-:W-:Y:S02]  /*73c0*/  LOP3.LUT R6, R15, R32, RZ, 0xc0, !PT ;  /* 0x000000200f067212 */ /* 0x000fe400078ec0ff */
[----:B---3--:R-:W-:Y:S01]  /*73d0*/  IADD3 R9, R23, -0x1, RZ ;  /* 0xffffffff17097810 */ /* 0x008fe20007ffe0ff */
[----:B------:R-:W-:Y:S02]  /*73e0*/  IMAD.MOV R8, RZ, RZ, -R7 ;  /* 0x000000ffff087224 */ /* 0x000fe400078e0a07 */
[----:B------:R-:W-:Y:S01]  /*73f0*/  IMAD R6, R26, R7, R6 ;  /* 0x000000071a067224 */ /* 0x000fe200078e0206 */
[----:B------:R-:W-:-:S03]  /*7400*/  LOP3.LUT R12, R12, R9, RZ, 0xc0, !PT ;  /* 0x000000090c0c7212 */ /* 0x000fc600078ec0ff */
[----:B------:R-:W-:Y:S02]  /*7410*/  @P1 IMAD R25, R24, R20, R3 ;  /* 0x0000001418191224 */ /* 0x000fe400078e0203 */
[----:B-1----:R-:W-:Y:S02]  /*7420*/  IMAD R3, R8, R30, R21 ;  /* 0x0000001e08037224 */ /* 0x002fe400078e0215 */
[----:B------:R-:W-:Y:S02]  /*7430*/  IMAD R13, R6, R31, R25 ;  /* 0x0000001f060d7224 */ /* 0x000fe400078e0219 */
[----:B------:R-:W-:-:S05]  /*7440*/  IMAD R6, R3, R23, R12 ;  /* 0x0000001703067224 */ /* 0x000fca00078e020c */
[----:B------:R-:W-:Y:S02]  /*7450*/  SEL R7, R6, R13, !P1 ;  /* 0x0000000d06077207 */ /* 0x000fe40004800000 */
[----:B------:R-:W-:Y:S02]  /*7460*/  SEL R13, R13, R6, !P1 ;  /* 0x000000060d0d7207 */ /* 0x000fe40004800000 */
[----:B------:R-:W-:-:S07]  /*7470*/  MOV R6, R14 ;  /* 0x0000000e00067202 */ /* 0x000fce0000000f00 */
.L_x_136:
[----:B------:R-:W-:-:S08]  /*7480*/  NOP ;  /* 0x0000000000007918 */ /* 0x000fd00000000000 */
[----:B------:R-:W1:-:S00]  /*7490*/  USETMAXREG.DEALLOC.CTAPOOL 0x28 ;  /* 0x00000028000079c8 */ /* 0x000e4000080e0500 */
[----:B-1----:R-:W-:-:S13]  /*74a0*/  ISETP.NE.AND P1, PT, R0, 0x1, PT ;  /* 0x000000010000780c */ /* 0x002fda0003f25270 */
[----:B------:R-:W-:Y:S05]  /*74b0*/  @!P1 BRA `(.L_x_10) ;  /* 0x0000002800089947 */ /* 0x000fea0003800000 */
[----:B------:R-:W-:Y:S05]  /*74c0*/  @!P4 BRA `(.L_x_139) ;  /* 0x000000180020c947 */ /* 0x000fea0003800000 */
[----:B------:R-:W-:-:S13]  /*74d0*/  ISETP.NE.OR P0, PT, R0, 0x2, P0 ;  /* 0x000000020000780c */ /* 0x000fda0000705670 */
[----:B------:R-:W-:Y:S05]  /*74e0*/  @P0 BRA `(.L_x_10) ;  /* 0x0000002400fc0947 */ /* 0x000fea0003800000 */
[----:B------:R-:W-:-:S13]  /*74f0*/  LOP3.LUT P1, RZ, R10, 0xff, RZ, 0xc0, !PT ;  /* 0x000000ff0aff7812 */ /* 0x000fda000782c0ff */
[----:B------:R-:W-:Y:S05]  /*7500*/  @!P1 BRA `(.L_x_140) ;  /* 0x0000000000189947 */ /* 0x000fea0003800000 */
[----:B------:R-:W-:Y:S01]  /*7510*/  UMOV UR4, 0x400 ;  /* 0x0000040000047882 */ /* 0x000fe20000000000 */
[----:B------:R-:W-:Y:S01]  /*7520*/  IMAD.MOV.U32 R0, RZ, RZ, RZ ;  /* 0x000000ffff007224 */ /* 0x000fe200078e00ff */
[----:B------:R-:W-:-:S04]  /*7530*/  ULEA UR4, UR37, UR4, 0x18 ;  /* 0x0000000425047291 */ /* 0x000fc8000f8ec03f */
[----:B------:R-:W-:-:S05]  /*7540*/  SHF.L.U32 R0, R0, 0x1f, RZ ;  /* 0x0000001f00007819 */ /* 0x000fca00000006ff */
[----:B------:R-:W1:Y:S02]  /*7550*/  SYNCS.PHASECHK.TRANS64.TRYWAIT P0, [UR4+0x88], R0 ;  /* 0x00008800ff0075a7 */ /* 0x000e640008000144 */
[----:B-1----:R-:W-:Y:S05]  /*7560*/  @!P0 BRA `(.L_x_141) ;  /* 0x0000002800b48947 */ /* 0x002fea0003800000 */
.L_x_140:
[----:B------:R-:W-:Y:S01]  /*7570*/  PRMT R9, RZ, 0x7610, R9 ;  /* 0x00007610ff097816 */ /* 0x000fe20000000009 */
[----:B------:R-:W-:Y:S06]  /*7580*/  @P3 BRA `(.L_x_142) ;  /* 0x0000000000243947 */ /* 0x000fec0003800000 */
[----:B------:R-:W-:Y:S02]  /*7590*/  ULDC.64 UR4, c[0x0][0x588] ;  /* 0x0001620000047ab9 */ /* 0x000fe40000000a00 */
[----:B------:R-:W-:-:S04]  /*75a0*/  ISETP.NE.U32.AND P0, PT, RZ, UR4, PT ;  /* 0x00000004ff007c0c */ /* 0x000fc8000bf05070 */
[----:B------:R-:W-:-:S13]  /*75b0*/  ISETP.NE.AND.EX P0, PT, RZ, UR5, PT, P0 ;  /* 0x00000005ff007c0c */ /* 0x000fda000bf05300 */
[----:B------:R-:W-:Y:S05]  /*75c0*/  @!P0 BRA `(.L_x_143) ;  /* 0x00000000000c8947 */ /* 0x000fea0003800000 */
[----:B------:R2:W5:Y:S01]  /*75d0*/  LDG.E R11, desc[UR48][R4.64] ;  /* 0x00000030040b7981 */ /* 0x000562000c1e1900 */
[----:B------:R-:W-:Y:S01]  /*75e0*/  IMAD.MOV.U32 R9, RZ, RZ, 0x1 ;  /* 0x00000001ff097424 */ /* 0x000fe200078e00ff */
[----:B------:R-:W-:Y:S06]  /*75f0*/  BRA `(.L_x_142) ;  /* 0x0000000000087947 */ /* 0x000fec0003800000 */
.L_x_143:
[----:B------:R-:W3:Y:S01]  /*7600*/  LDC R11, c[0x0][0x580] ;  /* 0x00016000ff0b7b82 */ /* 0x000ee20000000800 */
[----:B------:R-:W-:-:S07]  /*7610*/  MOV R9, 0x1 ;  /* 0x0000000100097802 */ /* 0x000fce0000000f00 */
.L_x_142:
[----:B------:R-:W-:Y:S05]  /*7620*/  @!P1 BRA `(.L_x_144) ;  /* 0x0000001400509947 */ /* 0x000fea0003800000 */
[----:B-1----:R-:W1:Y:S01]  /*7630*/  LDC R0, c[0x0][0x900] ;  /* 0x00024000ff007b82 */ /* 0x002e620000000800 */
[----:B--2---:R-:W-:Y:S01]  /*7640*/  IMAD.MOV.U32 R5, RZ, RZ, -0x1 ;  /* 0xffffffffff057424 */ /* 0x004fe200078e00ff */
[----:B------:R-:W-:Y:S01]  /*7650*/  LOP3.LUT R10, R19, 0x2, RZ, 0xfc, !PT ;  /* 0x00000002130a7812 */ /* 0x000fe200078efcff */
[----:B------:R-:W-:Y:S01]  /*7660*/  IMAD.MOV.U32 R15, RZ, RZ, 0x1 ;  /* 0x00000001ff0f7424 */ /* 0x000fe200078e00ff */
[----:B------:R-:W-:Y:S01]  /*7670*/  ULDC.64 UR22, c[0x0][0x198] ;  /* 0x0000660000167ab9 */ /* 0x000fe20000000a00 */
[----:B------:R-:W-:Y:S01]  /*7680*/  ULDC.64 UR4, c[0x0][0x588] ;  /* 0x0001620000047ab9 */ /* 0x000fe20000000a00 */
[----:B------:R-:W-:Y:S01]  /*7690*/  ULDC.64 UR6, c[0x0][0x8f8] ;  /* 0x00023e0000067ab9 */ /* 0x000fe20000000a00 */
[----:B------:R-:W-:Y:S01]  /*76a0*/  ULDC.64 UR14, c[0x0][0x590] ;  /* 0x00016400000e7ab9 */ /* 0x000fe20000000a00 */
[----:B------:R-:W2:Y:S01]  /*76b0*/  LDC R3, c[0x0][0x8a8] ;  /* 0x00022a00ff037b82 */ /* 0x000ea20000000800 */
[-C--:B-1----:R-:W-:Y:S02]  /*76c0*/  SHF.L.U32 R5, R5, R0.reuse, RZ ;  /* 0x0000000005057219 */ /* 0x082fe400000006ff */
[----:B------:R-:W-:-:S02]  /*76d0*/  SHF.L.U32 R0, R15, R0, RZ ;  /* 0x000000000f007219 */ /* 0x000fc400000006ff */
[----:B------:R-:W-:Y:S02]  /*76e0*/  LOP3.LUT R8, RZ, R5, RZ, 0x33, !PT ;  /* 0x00000005ff087212 */ /* 0x000fe400078e33ff */
[----:B--2---:R-:W-:-:S07]  /*76f0*/  IADD3 R3, R3, -0x1, RZ ;  /* 0xffffffff03037810 */ /* 0x004fce0007ffe0ff */
.L_x_200:
[----:B------:R-:W-:Y:S02]  /*7700*/  ISETP.NE.U32.AND P0, PT, RZ, UR14, PT ;  /* 0x0000000eff007c0c */ /* 0x000fe4000bf05070 */
[----:B------:R-:W-:Y:S02]  /*7710*/  R2UR UR43, R13 ;  /* 0x000000000d2b72ca */ /* 0x000fe400000e0000 */
[----:B------:R-:W-:Y:S02]  /*7720*/  R2UR UR42, R7 ;  /* 0x00000000072a72ca */ /* 0x000fe400000e0000 */
[----:B------:R-:W-:-:S09]  /*7730*/  ISETP.NE.AND.EX P0, PT, RZ, UR15, PT, P0 ;  /* 0x0000000fff007c0c */ /* 0x000fd2000bf05300 */
[----:B------:R-:W-:Y:S02]  /*7740*/  USHF.L.U32 UR43, UR43, 0x7, URZ ;  /* 0x000000072b2b7899 */ /* 0x000fe4000800063f */
[----:B------:R-:W-:Y:S02]  /*7750*/  USHF.L.U32 UR42, UR42, 0x8, URZ ;  /* 0x000000082a2a7899 */ /* 0x000fe4000800063f */
[----:B--234-:R-:W-:Y:S10]  /*7760*/  @!P0 BRA `(.L_x_145) ;  /* 0x00000000002c8947 */ /* 0x01cff40003800000 */
[----:B------:R-:W-:-:S04]  /*7770*/  ISETP.NE.U32.AND P1, PT, RZ, UR4, PT ;  /* 0x00000004ff007c0c */ /* 0x000fc8000bf25070 */
[----:B------:R-:W-:-:S13]  /*7780*/  ISETP.NE.AND.EX P1, PT, RZ, UR5, PT, P1 ;  /* 0x00000005ff007c0c */ /* 0x000fda000bf25310 */
[----:B------:R-:W-:Y:S05]  /*7790*/  @!P1 BRA `(.L_x_146) ;  /* 0x0000000000189947 */ /* 0x000fea0003800000 */
[----:B------:R-:W1:Y:S01]  /*77a0*/  LDC.64 R4, c[0x0][0x588] ;  /* 0x00016200ff047b82 */ /* 0x000e620000000a00 */
[----:B------:R-:W-:-:S04]  /*77b0*/  IMAD R7, R6, UR14, RZ ;  /* 0x0000000e06077c24 */ /* 0x000fc8000f8e02ff */
[----:B-1----:R-:W-:-:S05]  /*77c0*/  IMAD.WIDE R4, R7, 0x4, R4 ;  /* 0x0000000407047825 */ /* 0x002fca00078e0204 */
[----:B---3-5:R1:W5:Y:S01]  /*77d0*/  LDG.E R11, desc[UR48][R4.64] ;  /* 0x00000030040b7981 */ /* 0x028362000c1e1900 */
[----:B------:R-:W-:Y:S01]  /*77e0*/  IMAD.MOV.U32 R9, RZ, RZ, 0x1 ;  /* 0x00000001ff097424 */ /* 0x000fe200078e00ff */
[----:B------:R-:W-:Y:S06]  /*77f0*/  BRA `(.L_x_145) ;  /* 0x0000000000087947 */ /* 0x000fec0003800000 */
.L_x_146:
[----:B---3-5:R-:W2:Y:S01]  /*7800*/  LDC R11, c[0x0][0x580] ;  /* 0x00016000ff0b7b82 */ /* 0x028ea20000000800 */
[----:B------:R-:W-:-:S07]  /*7810*/  IMAD.MOV.U32 R9, RZ, RZ, 0x1 ;  /* 0x00000001ff097424 */ /* 0x000fce00078e00ff */
.L_x_145:
[----:B------:R-:W-:Y:S05]  /*7820*/  @!P0 BRA `(.L_x_147) ;  /* 0x00000000001c8947 */ /* 0x000fea0003800000 */
[----:B------:R-:W-:-:S13]  /*7830*/  LOP3.LUT P2, RZ, R9, 0xff, RZ, 0xc0, !PT ;  /* 0x000000ff09ff7812 */ /* 0x000fda000784c0ff */
[----:B-1----:R-:W1:Y:S02]  /*7840*/  @!P2 LDC.64 R4, c[0x0][0x588] ;  /* 0x00016200ff04ab82 */ /* 0x002e640000000a00 */
[----:B-1----:R-:W-:-:S04]  /*7850*/  @!P2 ISETP.NE.U32.AND P0, PT, R4, RZ, PT ;  /* 0x000000ff0400a20c */ /* 0x002fc80003f05070 */
[----:B------:R-:W-:Y:S02]  /*7860*/  @!P2 ISETP.NE.AND.EX P1, PT, R5, RZ, PT, P0 ;  /* 0x000000ff0500a20c */ /* 0x000fe40003f25300 */
[----:B--23-5:R-:W-:Y:S02]  /*7870*/  @P2 FSETP.EQ.AND P0, PT, R11, RZ, PT ;  /* 0x000000ff0b00220b */ /* 0x02cfe40003f02000 */
[----:B------:R-:W-:Y:S01]  /*7880*/  @!P2 PLOP3.LUT P0, PT, P1, PT, PT, 0x8, 0x0 ;  /* 0x000000000000a81c */ /* 0x000fe20000f0e170 */
[----:B------:R-:W-:-:S12]  /*7890*/  BRA `(.L_x_148) ;  /* 0x0000000000047947 */ /* 0x000fd80003800000 */
.L_x_147:
[----:B--23-5:R-:W-:-:S13]  /*78a0*/  FSETP.EQ.AND P0, PT, R11, RZ, PT ;  /* 0x000000ff0b00720b */ /* 0x02cfda0003f02000 */
.L_x_148:
[----:B------:R-:W-:Y:S02]  /*78b0*/  ISETP.NE.AND P2, PT, R10, 0x3, PT ;  /* 0x000000030a00780c */ /* 0x000fe40003f45270 */
[----:B------:R-:W-:-:S04]  /*78c0*/  ELECT P1, URZ, PT ;  /* 0x00000000003f782f */ /* 0x000fc80003820000 */
[----:B------:R-:W-:-:S07]  /*78d0*/  PLOP3.LUT P0, PT, P1, P0, PT, 0x20, 0x0 ;  /* 0x000000000000781c */ /* 0x000fce0000f00470 */
[----:B------:R-:W-:Y:S06]  /*78e0*/  @!P2 BRA `(.L_x_149) ;  /* 0x000000000004a947 */ /* 0x000fec0003800000 */
[----:B------:R-:W-:Y:S01]  /*78f0*/  BPT.TRAP 0x1 ;  /* 0x000000040000795c */ /* 0x000fe20000300000 */
.L_x_149:
[----:B------:R-:W2:Y:S01]  /*7900*/  S2UR UR37, SR_CgaCtaId ;  /* 0x00000000002579c3 */ /* 0x000ea20000008800 */
[----:B------:R-:W-:Y:S01]  /*7910*/  UMOV UR13, 0x400 ;  /* 0x00000400000d7882 */ /* 0x000fe20000000000 */
[----:B-1----:R-:W-:-:S04]  /*7920*/  MOV R4, 0x1 ;  /* 0x0000000100047802 */ /* 0x002fc80000000f00 */
[----:B------:R-:W-:Y:S01]  /*7930*/  SHF.L.U32 R4, R4, 0x1f, RZ ;  /* 0x0000001f04047819 */ /* 0x000fe200000006ff */
[----:B--2---:R-:W-:-:S09]  /*7940*/  ULEA UR13, UR37, UR13, 0x18 ;  /* 0x0000000d250d7291 */ /* 0x004fd2000f8ec03f */
[----:B------:R-:W1:Y:S02]  /*7950*/  SYNCS.PHASECHK.TRANS64.TRYWAIT P1, [UR13+0x60], R4 ;  /* 0x00006004ff0075a7 */ /* 0x000e64000802014d */
[----:B-1----:R-:W-:Y:S05]  /*7960*/  @!P1 BRA `(.L_x_150) ;  /* 0x0000002400cc9947 */ /* 0x002fea0003800000 */
.L_x_236:
[----:B------:R-:W-:Y:S04]  /*7970*/  BSSY B0, `(.L_x_151) ;  /* 0x000000e000007945 */ /* 0x000fe80003800000 */
[----:B------:R-:W-:Y:S05]  /*7980*/  @!P0 BRA `(.L_x_152) ;  /* 0x0000000000308947 */ /* 0x000fea0003800000 */
[----:B------:R-:W-:Y:S01]  /*7990*/  R2UR UR44, R6 ;  /* 0x00000000062c72ca */ /* 0x000fe200000e0000 */
[----:B------:R-:W-:Y:S02]  /*79a0*/  UIADD3 UR8, UP0, UR22, 0x3f0, URZ ;  /* 0x000003f016087890 */ /* 0x000fe4000ff1e03f */
[----:B------:R-:W-:Y:S02]  /*79b0*/  UIADD3 UR40, UR13, 0x200, URZ ;  /* 0x000002000d287890 */ /* 0x000fe4000fffe03f */
[----:B------:R-:W-:Y:S02]  /*79c0*/  UIADD3 UR41, UR13, 0x40, URZ ;  /* 0x000000400d297890 */ /* 0x000fe4000fffe03f */
[----:B------:R-:W-:Y:S01]  /*79d0*/  UIADD3.X UR9, URZ, UR23, URZ, UP0, !UPT ;  /* 0x000000173f097290 */ /* 0x000fe200087fe43f */
[----:B------:R-:W-:Y:S01]  /*79e0*/  UMOV UR10, 0x0 ;  /* 0x00000000000a7882 */ /* 0x000fe20000000000 */
[----:B------:R-:W-:-:S07]  /*79f0*/  UMOV UR11, 0x10000000 ;  /* 0x10000000000b7882 */ /* 0x000fce0000000000 */
[----:B------:R2:W-:Y:S02]  /*7a00*/  UTMALDG.3D [UR40], [UR8], desc[UR10] ;  /* 0x00000a28080075b4 */ /* 0x0005e40008011000 */
[----:B--2---:R-:W-:Y:S05]  /*7a10*/  @!P2 BRA `(.L_x_153) ;  /* 0x000000000004a947 */ /* 0x004fea0003800000 */
[----:B------:R-:W-:Y:S01]  /*7a20*/  BPT.TRAP 0x1 ;  /* 0x000000040000795c */ /* 0x000fe20000300000 */
.L_x_153:
[----:B-1----:R-:W1:Y:S02]  /*7a30*/  LDC R5, c[0x0][0x800] ;  /* 0x00020000ff057b82 */ /* 0x002e640000000800 */
[----:B-1----:R2:W-:Y:S02]  /*7a40*/  SYNCS.ARRIVE.TRANS64.RED.A0TR RZ, [UR13+0x40], R5 ;  /* 0x00004005ffff79a7 */ /* 0x0025e4000830040d */
.L_x_152:
[----:B------:R-:W-:Y:S05]  /*7a50*/  BSYNC B0 ;  /* 0x0000000000007941 */ /* 0x000fea0003800000 */
.L_x_151:
[----:B------:R-:W-:Y:S05]  /*7a60*/  @!P2 BRA `(.L_x_154) ;  /* 0x000000000004a947 */ /* 0x000fea0003800000 */
[----:B------:R-:W-:Y:S01]  /*7a70*/  BPT.TRAP 0x1 ;  /* 0x000000040000795c */ /* 0x000fe20000300000 */
.L_x_154:
[----:B------:R-:W-:-:S04]  /*7a80*/  UIADD3 UR33, UR13, 0x40, URZ ;  /* 0x000000400d217890 */ /* 0x000fc8000fffe03f */
[----:B------:R-:W-:-:S09]  /*7a90*/  UPRMT UR16, UR37, 0x654, UR33 ;  /* 0x0000065425107896 */ /* 0x000fd20008000021 */
[----:B------:R-:W-:Y:S01]  /*7aa0*/  SYNCS.ARRIVE.TRANS64.RED.A1T0 RZ, [UR16], RZ ;  /* 0x000000ffffff79a7 */ /* 0x000fe20008100410 */
[----:B------:R-:W-:Y:S05]  /*7ab0*/  @!P2 BRA `(.L_x_155) ;  /* 0x000000000004a947 */ /* 0x000fea0003800000 */
[----:B------:R-:W-:Y:S01]  /*7ac0*/  BPT.TRAP 0x1 ;  /* 0x000000040000795c */ /* 0x000fe20000300000 */
.L_x_155:
[----:B------:R-:W3:Y:S02]  /*7ad0*/  SYNCS.PHASECHK.TRANS64.TRYWAIT P1, [UR13+0x68], R4 ;  /* 0x00006804ff0075a7 */ /* 0x000ee4000802014d */
[----:B---3--:R-:W-:Y:S05]  /*7ae0*/  @!P1 BRA `(.L_x_156) ;  /* 0x0000002400849947 */ /* 0x008fea0003800000 */
.L_x_237:
[----:B------:R-:W-:Y:S04]  /*7af0*/  BSSY B0, `(.L_x_157) ;  /* 0x0000010000007945 */ /* 0x000fe80003800000 */
[----:B------:R-:W-:Y:S05]  /*7b00*/  @!P0 BRA `(.L_x_158) ;  /* 0x0000000000388947 */ /* 0x000fea0003800000 */
[----:B------:R-:W-:Y:S01]  /*7b10*/  UIADD3 UR18, UP0, UR22, 0x3f0, URZ ;  /* 0x000003f016127890 */ /* 0x000fe2000ff1e03f */
[----:B------:R-:W-:Y:S01]  /*7b20*/  R2UR UR12, R6 ;  /* 0x00000000060c72ca */ /* 0x000fe200000e0000 */
[----:B------:R-:W-:Y:S02]  /*7b30*/  UIADD3 UR10, UR42, 0x20, URZ ;  /* 0x000000202a0a7890 */ /* 0x000fe4000fffe03f */
[----:B------:R-:W-:Y:S02]  /*7b40*/  UIADD3 UR8, UR13, 0x2200, URZ ;  /* 0x000022000d087890 */ /* 0x000fe4000fffe03f */
[----:B------:R-:W-:Y:S02]  /*7b50*/  UIADD3 UR9, UR13, 0x48, URZ ;  /* 0x000000480d097890 */ /* 0x000fe4000fffe03f */
[----:B------:R-:W-:Y:S01]  /*7b60*/  UIADD3.X UR19, URZ, UR23, URZ, UP0, !UPT ;  /* 0x000000173f137290 */ /* 0x000fe200087fe43f */
[----:B------:R-:W-:Y:S01]  /*7b70*/  UMOV UR20, 0x0 ;  /* 0x0000000000147882 */ /* 0x000fe20000000000 */
[----:B------:R-:W-:Y:S01]  /*7b80*/  UMOV UR21, 0x10000000 ;  /* 0x1000000000157882 */ /* 0x000fe20000000000 */
[----:B------:R-:W-:-:S06]  /*7b90*/  UMOV UR11, UR43 ;  /* 0x0000002b000b7c82 */ /* 0x000fcc0008000000 */
[----:B------:R3:W-:Y:S02]  /*7ba0*/  UTMALDG.3D [UR8], [UR18], desc[UR20] ;  /* 0x00001408120075b4 */ /* 0x0007e40008011000 */
[----:B---3--:R-:W-:Y:S05]  /*7bb0*/  @!P2 BRA `(.L_x_159) ;  /* 0x000000000004a947 */ /* 0x008fea0003800000 */
[----:B------:R-:W-:Y:S01]  /*7bc0*/  BPT.TRAP 0x1 ;  /* 0x000000040000795c */ /* 0x000fe20000300000 */
.L_x_159:
[----:B-12---:R-:W1:Y:S02]  /*7bd0*/  LDC R5, c[0x0][0x800] ;  /* 0x00020000ff057b82 */ /* 0x006e640000000800 */
[----:B-1----:R3:W-:Y:S02]  /*7be0*/  SYNCS.ARRIVE.TRANS64.RED.A0TR RZ, [UR13+0x48], R5 ;  /* 0x00004805ffff79a7 */ /* 0x0027e4000830040d */
.L_x_158:
[----:B------:R-:W-:Y:S05]  /*7bf0*/  BSYNC B0 ;  /* 0x0000000000007941 */ /* 0x000fea0003800000 */
.L_x_157:
[----:B------:R-:W-:Y:S05]  /*7c00*/  @!P2 BRA `(.L_x_160) ;  /* 0x000000000004a947 */ /* 0x000fea0003800000 */
[----:B------:R-:W-:Y:S01]  /*7c10*/  BPT.TRAP 0x1 ;  /* 0x000000040000795c */ /* 0x000fe20000300000 */
.L_x_160:
[----:B------:R-:W-:-:S04]  /*7c20*/  UIADD3 UR25, UR13, 0x48, URZ ;  /* 0x000000480d197890 */ /* 0x000fc8000fffe03f */
[----:B------:R-:W-:-:S09]  /*7c30*/  UPRMT UR18, UR37, 0x654, UR25 ;  /* 0x0000065425127896 */ /* 0x000fd20008000019 */
[----:B------:R-:W-:Y:S01]  /*7c40*/  SYNCS.ARRIVE.TRANS64.RED.A1T0 RZ, [UR18], RZ ;  /* 0x000000ffffff79a7 */ /* 0x000fe20008100412 */
[----:B------:R-:W-:Y:S05]  /*7c50*/  @!P2 BRA `(.L_x_161) ;  /* 0x000000000004a947 */ /* 0x000fea0003800000 */
[----:B------:R-:W-:Y:S01]  /*7c60*/  BPT.TRAP 0x1 ;  /* 0x000000040000795c */ /* 0x000fe20000300000 */
.L_x_161:
[----:B------:R-:W4:Y:S02]  /*7c70*/  SYNCS.PHASECHK.TRANS64.TRYWAIT P1, [UR13+0x70], R4 ;  /* 0x00007004ff0075a7 */ /* 0x000f24000802014d */
[----:B----4-:R-:W-:Y:S05]  /*7c80*/  @!P1 BRA `(.L_x_162) ;  /* 0x0000002400349947 */ /* 0x010fea0003800000 */
.L_x_238:
        /* <DEDUP_REMOVED lines=12> */
[----:B----4-:R-:W-:Y:S05]  /*7d50*/  @!P2 BRA `(.L_x_165) ;  /* 0x000000000004a947 */ /* 0x010fea0003800000 */
[----:B------:R-:W-:Y:S01]  /*7d60*/  BPT.TRAP 0x1 ;  /* 0x000000040000795c */ /* 0x000fe20000300000 */
.L_x_165:
[----:B-123--:R-:W1:Y:S02]  /*7d70*/  LDC R5, c[0x0][0x800] ;  /* 0x00020000ff057b82 */ /* 0x00ee640000000800 */
[----:B-1----:R4:W-:Y:S02]  /*7d80*/  SYNCS.ARRIVE.TRANS64.RED.A0TR RZ, [UR13+0x50], R5 ;  /* 0x00005005ffff79a7 */ /* 0x0029e4000830040d */
.L_x_164:
[----:B------:R-:W-:Y:S05]  /*7d90*/  BSYNC B0 ;  /* 0x0000000000007941 */ /* 0x000fea0003800000 */
.L_x_163:
[----:B------:R-:W-:Y:S05]  /*7da0*/  @!P2 BRA `(.L_x_166) ;  /* 0x000000000004a947 */ /* 0x000fea0003800000 */
[----:B------:R-:W-:Y:S01]  /*7db0*/  BPT.TRAP 0x1 ;  /* 0x000000040000795c */ /* 0x000fe20000300000 */
.L_x_166:
[----:B------:R-:W-:-:S04]  /*7dc0*/  UIADD3 UR17, UR13, 0x50, URZ ;  /* 0x000000500d117890 */ /* 0x000fc8000fffe03f */
[----:B------:R-:W-:-:S09]  /*7dd0*/  UPRMT UR21, UR37, 0x654, UR17 ;  /* 0x0000065425157896 */ /* 0x000fd20008000011 */
[----:B------:R-:W-:Y:S01]  /*7de0*/  SYNCS.ARRIVE.TRANS64.RED.A1T0 RZ, [UR21], RZ ;  /* 0x000000ffffff79a7 */ /* 0x000fe20008100415 */
[----:B------:R-:W-:Y:S05]  /*7df0*/  @!P2 BRA `(.L_x_167) ;  /* 0x000000000004a947 */ /* 0x000fea0003800000 */
[----:B------:R-:W-:Y:S01]  /*7e00*/  BPT.TRAP 0x1 ;  /* 0x000000040000795c */ /* 0x000fe20000300000 */
.L_x_167:
[----:B------:R-:W5:Y:S02]  /*7e10*/  SYNCS.PHASECHK.TRANS64.TRYWAIT P1, [UR13+0x78], R4 ;  /* 0x00007804ff0075a7 */ /* 0x000f64000802014d */
[----:B-----5:R-:W-:Y:S05]  /*7e20*/  @!P1 BRA `(.L_x_168) ;  /* 0x0000002000e49947 */ /* 0x020fea0003800000 */
.L_x_239:
        /* <DEDUP_REMOVED lines=12> */
[----:B-1----:R-:W-:Y:S05]  /*7ef0*/  @!P2 BRA `(.L_x_171) ;  /* 0x000000000004a947 */ /* 0x002fea0003800000 */
[----:B------:R-:W-:Y:S01]  /*7f00*/  BPT.TRAP 0x1 ;  /* 0x000000040000795c */ /* 0x000fe20000300000 */
.L_x_171:
[----:B------:R-:W1:Y:S02]  /*7f10*/  LDC R4, c[0x0][0x800] ;  /* 0x00020000ff047b82 */ /* 0x000e640000000800 */
[----:B-1----:R1:W-:Y:S02]  /*7f20*/  SYNCS.ARRIVE.TRANS64.RED.A0TR RZ, [UR13+0x58], R4 ;  /* 0x00005804ffff79a7 */ /* 0x0023e4000830040d */
.L_x_170:
[----:B------:R-:W-:Y:S05]  /*7f30*/  BSYNC B0 ;  /* 0x0000000000007941 */ /* 0x000fea0003800000 */
.L_x_169:
[----:B------:R-:W-:Y:S05]  /*7f40*/  @!P2 BRA `(.L_x_172) ;  /* 0x000000000004a947 */ /* 0x000fea0003800000 */
[----:B------:R-:W-:Y:S01]  /*7f50*/  BPT.TRAP 0x1 ;  /* 0x000000040000795c */ /* 0x000fe20000300000 */
.L_x_172:
[----:B------:R-:W-:-:S04]  /*7f60*/  UIADD3 UR9, UR13, 0x58, URZ ;  /* 0x000000580d097890 */ /* 0x000fc8000fffe03f */
[----:B------:R-:W-:-:S09]  /*7f70*/  UPRMT UR29, UR37, 0x654, UR9 ;  /* 0x00000654251d7896 */ /* 0x000fd20008000009 */
[----:B------:R-:W-:Y:S01]  /*7f80*/  SYNCS.ARRIVE.TRANS64.RED.A1T0 RZ, [UR29], RZ ;  /* 0x000000ffffff79a7 */ /* 0x000fe2000810041d */
[----:B------:R-:W-:Y:S05]  /*7f90*/  @!P2 BRA `(.L_x_173) ;  /* 0x000000000004a947 */ /* 0x000fea0003800000 */
[----:B------:R-:W-:Y:S01]  /*7fa0*/  BPT.TRAP 0x1 ;  /* 0x000000040000795c */ /* 0x000fe20000300000 */
.L_x_173:
[----:B-1----:R-:W-:-:S04]  /*7fb0*/  SHF.L.U32 R4, RZ, 0x1f, RZ ;  /* 0x0000001fff047819 */ /* 0x002fc800000006ff */
[----:B------:R-:W1:Y:S02]  /*7fc0*/  SYNCS.PHASECHK.TRANS64.TRYWAIT P1, [UR13+0x60], R4 ;  /* 0x00006004ff0075a7 */ /* 0x000e64000802014d */
[----:B-1----:R-:W-:Y:S05]  /*7fd0*/  @!P1 BRA `(.L_x_174) ;  /* 0x0000002000909947 */ /* 0x002fea0003800000 */
.L_x_240:
        /* <DEDUP_REMOVED lines=13> */
.L_x_177:
[----:B--234-:R-:W1:Y:S02]  /*80b0*/  LDC R5, c[0x0][0x800] ;  /* 0x00020000ff057b82 */ /* 0x01ce640000000800 */
[----:B-1----:R1:W-:Y:S02]  /*80c0*/  SYNCS.ARRIVE.TRANS64.RED.A0TR RZ, [UR13+0x40], R5 ;  /* 0x00004005ffff79a7 */ /* 0x0023e4000830040d */
.L_x_176:
[----:B------:R-:W-:Y:S05]  /*80d0*/  BSYNC B0 ;  /* 0x0000000000007941 */ /* 0x000fea0003800000 */
.L_x_175:
[----:B------:R-:W-:Y:S05]  /*80e0*/  @!P2 BRA `(.L_x_178) ;  /* 0x000000000004a947 */ /* 0x000fea0003800000 */
[----:B------:R-:W-:Y:S01]  /*80f0*/  BPT.TRAP 0x1 ;  /* 0x000000040000795c */ /* 0x000fe20000300000 */
.L_x_178:
[----:B------:R-:W-:Y:S01]  /*8100*/  SYNCS.ARRIVE.TRANS64.RED.A1T0 RZ, [UR16], RZ ;  /* 0x000000ffffff79a7 */ /* 0x000fe20008100410 */
[----:B------:R-:W-:Y:S05]  /*8110*/  @!P2 BRA `(.L_x_179) ;  /* 0x000000000004a947 */ /* 0x000fea0003800000 */
[----:B------:R-:W-:Y:S01]  /*8120*/  BPT.TRAP 0x1 ;  /* 0x000000040000795c */ /* 0x000fe20000300000 */
.L_x_179:
[----:B------:R-:W5:Y:S02]  /*8130*/  SYNCS.PHASECHK.TRANS64.TRYWAIT P1, [UR13+0x68], R4 ;  /* 0x00006804ff0075a7 */ /* 0x000f64000802014d */
[----:B-----5:R-:W-:Y:S05]  /*8140*/  @!P1 BRA `(.L_x_180) ;  /* 0x00000020004c9947 */ /* 0x020fea0003800000 */
.L_x_241:
        /* <DEDUP_REMOVED lines=13> */
.L_x_183:
[----:B--234-:R-:W1:Y:S02]  /*8220*/  LDC R5, c[0x0][0x800] ;  /* 0x00020000ff057b82 */ /* 0x01ce640000000800 */
[----:B-1----:R1:W-:Y:S02]  /*8230*/  SYNCS.ARRIVE.TRANS64.RED.A0TR RZ, [UR13+0x48], R5 ;  /* 0x00004805ffff79a7 */ /* 0x0023e4000830040d */
.L_x_182:
[----:B------:R-:W-:Y:S05]  /*8240*/  BSYNC B0 ;  /* 0x0000000000007941 */ /* 0x000fea0003800000 */
.L_x_181:
[----:B------:R-:W-:Y:S05]  /*8250*/  @!P2 BRA `(.L_x_184) ;  /* 0x000000000004a947 */ /* 0x000fea0003800000 */
[----:B------:R-:W-:Y:S01]  /*8260*/  BPT.TRAP 0x1 ;  /* 0x000000040000795c */ /* 0x000fe20000300000 */
.L_x_184:
[----:B------:R-:W-:Y:S01]  /*8270*/  SYNCS.ARRIVE.TRANS64.RED.A1T0 RZ, [UR18], RZ ;  /* 0x000000ffffff79a7 */ /* 0x000fe20008100412 */
[----:B------:R-:W-:Y:S05]  /*8280*/  @!P2 BRA `(.L_x_185) ;  /* 0x000000000004a947 */ /* 0x000fea0003800000 */
[----:B------:R-:W-:Y:S01]  /*8290*/  BPT.TRAP 0x1 ;  /* 0x000000040000795c */ /* 0x000fe20000300000 */
.L_x_185:
[----:B------:R-:W5:Y:S02]  /*82a0*/  SYNCS.PHASECHK.TRANS64.TRYWAIT P1, [UR13+0x70], R4 ;  /* 0x00007004ff0075a7 */ /* 0x000f64000802014d */
[----:B-----5:R-:W-:Y:S05]  /*82b0*/  @!P1 BRA `(.L_x_186) ;  /* 0x0000002000089947 */ /* 0x020fea0003800000 */
.L_x_242:
        /* <DEDUP_REMOVED lines=13> */
.L_x_189:
[----:B--234-:R-:W1:Y:S02]  /*8390*/  LDC R5, c[0x0][0x800] ;  /* 0x00020000ff057b82 */ /* 0x01ce640000000800 */
[----:B-1----:R1:W-:Y:S02]  /*83a0*/  SYNCS.ARRIVE.TRANS64.RED.A0TR RZ, [UR13+0x50], R5 ;  /* 0x00005005ffff79a7 */ /* 0x0023e4000830040d */
.L_x_188:
[----:B------:R-:W-:Y:S05]  /*83b0*/  BSYNC B0 ;  /* 0x0000000000007941 */ /* 0x000fea0003800000 */
.L_x_187:
[----:B------:R-:W-:Y:S05]  /*83c0*/  @!P2 BRA `(.L_x_190) ;  /* 0x000000000004a947 */ /* 0x000fea0003800000 */
[----:B------:R-:W-:Y:S01]  /*83d0*/  BPT.TRAP 0x1 ;  /* 0x000000040000795c */ /* 0x000fe20000300000 */
.L_x_190:
[----:B------:R-:W-:Y:S01]  /*83e0*/  SYNCS.ARRIVE.TRANS64.RED.A1T0 RZ, [UR21], RZ ;  /* 0x000000ffffff79a7 */ /* 0x000fe20008100415 */
[----:B------:R-:W-:Y:S05]  /*83f0*/  @!P2 BRA `(.L_x_191) ;  /* 0x000000000004a947 */ /* 0x000fea0003800000 */
[----:B------:R-:W-:Y:S01]  /*8400*/  BPT.TRAP 0x1 ;  /* 0x000000040000795c */ /* 0x000fe20000300000 */
.L_x_191:
[----:B------:R-:W5:Y:S02]  /*8410*/  SYNCS.PHASECHK.TRANS64.TRYWAIT P1, [UR13+0x78], R4 ;  /* 0x00007804ff0075a7 */ /* 0x000f64000802014d */
[----:B-----5:R-:W-:Y:S05]  /*8420*/  @!P1 BRA `(.L_x_192) ;  /* 0x0000001c00c49947 */ /* 0x020fea0003800000 */
.L_x_243:
        /* <DEDUP_REMOVED lines=13> */
.L_x_195:
[----:B------:R-:W1:Y:S02]  /*8500*/  LDC R4, c[0x0][0x800] ;  /* 0x00020000ff047b82 */ /* 0x000e640000000800 */
[----:B-1----:R1:W-:Y:S02]  /*8510*/  SYNCS.ARRIVE.TRANS64.RED.A0TR RZ, [UR13+0x58], R4 ;  /* 0x00005804ffff79a7 */ /* 0x0023e4000830040d */
.L_x_194:
[----:B------:R-:W-:Y:S05]  /*8520*/  BSYNC B0 ;  /* 0x0000000000007941 */ /* 0x000fea0003800000 */
.L_x_193:
[----:B------:R-:W-:Y:S05]  /*8530*/  @!P2 BRA `(.L_x_196) ;  /* 0x000000000004a947 */ /* 0x000fea0003800000 */
[----:B------:R-:W-:Y:S01]  /*8540*/  BPT.TRAP 0x1 ;  /* 0x000000040000795c */ /* 0x000fe20000300000 */
.L_x_196:
[----:B------:R-:W-:Y:S01]  /*8550*/  IADD3 R16, P0, R16, UR46, RZ ;  /* 0x0000002e10107c10 */ /* 0x000fe2000ff1e0ff */
[----:B------:R-:W-:Y:S01]  /*8560*/  SYNCS.ARRIVE.TRANS64.RED.A1T0 RZ, [UR29], RZ ;  /* 0x000000ffffff79a7 */ /* 0x000fe2000810041d */
[----:B-1----:R-:W-:Y:S01]  /*8570*/  PRMT R4, RZ, 0x7610, R4 ;  /* 0x00007610ff047816 */ /* 0x002fe20000000004 */
[----:B------:R-:W-:Y:S01]  /*8580*/  IMAD.MOV.U32 R13, RZ, RZ, -0x1 ;  /* 0xffffffffff0d7424 */ /* 0x000fe200078e00ff */
[----:B------:R-:W-:Y:S01]  /*8590*/  IADD3.X R17, R17, UR38, RZ, P0, !PT ;  /* 0x0000002611117c10 */ /* 0x000fe200087fe4ff */
[----:B------:R-:W-:Y:S01]  /*85a0*/  IMAD.MOV.U32 R6, RZ, RZ, -0x1 ;  /* 0xffffffffff067424 */ /* 0x000fe200078e00ff */
[----:B------:R-:W-:Y:S02]  /*85b0*/  ISETP.GE.U32.AND P0, PT, R16, UR6, PT ;  /* 0x0000000610007c0c */ /* 0x000fe4000bf06070 */
[----:B------:R-:W-:Y:S02]  /*85c0*/  MOV R7, 0xffffffff ;  /* 0xffffffff00077802 */ /* 0x000fe40000000f00 */
[----:B------:R-:W-:-:S13]  /*85d0*/  ISETP.GE.U32.AND.EX P0, PT, R17, UR7, PT, P0 ;  /* 0x0000000711007c0c */ /* 0x000fda000bf06100 */
[----:B------:R-:W-:Y:S05]  /*85e0*/  @P0 BRA `(.L_x_197) ;  /* 0x0000000400580947 */ /* 0x000fea0003800000 */
[----:B------:R-:W1:Y:S01]  /*85f0*/  S2R R15, SR_CTAID.X ;  /* 0x00000000000f7919 */ /* 0x000e620000002500 */
[----:B------:R-:W5:Y:S01]  /*8600*/  LDC.64 R12, c[0x0][0x8d0] ;  /* 0x00023400ff0c7b82 */ /* 0x000f620000000a00 */
[----:B------:R-:W-:Y:S01]  /*8610*/  ULDC UR8, c[0x0][0x150] ;  /* 0x0000540000087ab9 */ /* 0x000fe20000000800 */
[----:B------:R-:W-:Y:S01]  /*8620*/  MOV R7, R16 ;  /* 0x0000001000077202 */ /* 0x000fe20000000f00 */
[----:B------:R-:W2:Y:S01]  /*8630*/  S2R R18, SR_CTAID.Y ;  /* 0x0000000000127919 */ /* 0x000ea20000002600 */
[----:B------:R-:W-:-:S04]  /*8640*/  IMAD.MOV.U32 R21, RZ, RZ, R17 ;  /* 0x000000ffff157224 */ /* 0x000fc800078e0011 */
[----:B------:R-:W2:Y:S08]  /*8650*/  LDC R22, c[0x0][0x144] ;  /* 0x00005100ff167b82 */ /* 0x000eb00000000800 */
[----:B------:R-:W3:Y:S01]  /*8660*/  LDC R20, c[0x0][0x8d8] ;  /* 0x00023600ff147b82 */ /* 0x000ee20000000800 */
[----:B-----5:R-:W-:-:S04]  /*8670*/  ISETP.NE.U32.AND P0, PT, R12, RZ, PT ;  /* 0x000000ff0c00720c */ /* 0x020fc80003f05070 */
[----:B------:R-:W-:Y:S02]  /*8680*/  ISETP.NE.AND.EX P0, PT, R13, RZ, PT, P0 ;  /* 0x000000ff0d00720c */ /* 0x000fe40003f05300 */
[----:B-1----:R-:W-:Y:S02]  /*8690*/  I2FP.F32.U32 R4, R15 ;  /* 0x0000000f00047245 */ /* 0x002fe40000201000 */
[----:B--2---:R-:W-:-:S03]  /*86a0*/  I2FP.F32.U32 R23, R18 ;  /* 0x0000001200177245 */ /* 0x004fc60000201000 */
[----:B------:R-:W-:-:S04]  /*86b0*/  FMUL R4, R4, UR8 ;  /* 0x0000000804047c20 */ /* 0x000fc80008400000 */
[----:B------:R1:W2:Y:S02]  /*86c0*/  F2I.U32.TRUNC.NTZ R14, R4 ;  /* 0x00000004000e7305 */ /* 0x0002a4000020f000 */
[----:B---3--:R-:W-:Y:S05]  /*86d0*/  @!P0 BRA `(.L_x_198) ;  /* 0x0000000000308947 */ /* 0x008fea0003800000 */
[----:B----4-:R-:W3:Y:S02]  /*86e0*/  LDC R5, c[0x0][0x8dc] ;  /* 0x00023700ff057b82 */ /* 0x010ee40000000800 */
[----:B---3--:R-:W-:-:S04]  /*86f0*/  IADD3 R5, P0, R16, R5, RZ ;  /* 0x0000000510057210 */ /* 0x008fc80007f1e0ff */
[----:B------:R-:W-:-:S05]  /*8700*/  IADD3.X R21, RZ, R17, RZ, P0, !PT ;  /* 0x00000011ff157210 */ /* 0x000fca00007fe4ff */
[----:B------:R-:W-:-:S04]  /*8710*/  IMAD.WIDE.U32 R6, R21, R12, RZ ;  /* 0x0000000c15067225 */ /* 0x000fc800078e00ff */
[----:B------:R-:W-:-:S04]  /*8720*/  IMAD.WIDE.U32 R6, P0, R5, R13, R6 ;  /* 0x0000000d05067225 */ /* 0x000fc80007800006 */
[----:B-1----:R-:W-:Y:S01]  /*8730*/  IMAD.WIDE.U32 R4, R5, R12, RZ ;  /* 0x0000000c05047225 */ /* 0x002fe200078e00ff */
[----:B------:R-:W-:-:S04]  /*8740*/  MOV R4, R7 ;  /* 0x0000000700047202 */ /* 0x000fc80000000f00 */
[----:B------:R-:W-:Y:S01]  /*8750*/  IADD3 RZ, P1, R5, R6, RZ ;  /* 0x0000000605ff7210 */ /* 0x000fe20007f3e0ff */
[----:B------:R-:W-:-:S04]  /*8760*/  IMAD.X R5, RZ, RZ, RZ, P0 ;  /* 0x000000ffff057224 */ /* 0x000fc800000e06ff */
[----:B------:R-:W-:-:S04]  /*8770*/  IMAD.WIDE.U32.X R4, R21, R13, R4, P1 ;  /* 0x0000000d15047225 */ /* 0x000fc800008e0404 */
[----:B------:R-:W-:Y:S01]  /*8780*/  IMAD.MOV.U32 R7, RZ, RZ, R4 ;  /* 0x000000ffff077224 */ /* 0x000fe200078e0004 */
[----:B------:R-:W-:-:S07]  /*8790*/  MOV R21, R5 ;  /* 0x0000000500157202 */ /* 0x000fce0000000f00 */
.L_x_198:
[----:B------:R-:W-:Y:S01]  /*87a0*/  ULDC UR8, c[0x0][0x154] ;  /* 0x0000550000087ab9 */ /* 0x000fe20000000800 */
[----:B------:R-:W3:Y:S01]  /*87b0*/  LDC R13, c[0x0][0x148] ;  /* 0x00005200ff0d7b82 */ /* 0x000ee20000000800 */
[----:B------:R-:W-:Y:S01]  /*87c0*/  FMUL R23, R23, UR8 ;  /* 0x0000000817177c20 */ /* 0x000fe20008400000 */
[----:B------:R-:W-:Y:S01]  /*87d0*/  ISETP.NE.AND P2, PT, R2, 0x1, PT ;  /* 0x000000010200780c */ /* 0x000fe20003f45270 */
[----:B--2---:R-:W-:Y:S01]  /*87e0*/  IMAD.MOV R6, RZ, RZ, -R14 ;  /* 0x000000ffff067224 */ /* 0x004fe200078e0a0e */
[-CC-:B------:R-:W-:Y:S02]  /*87f0*/  SHF.R.U64 R14, R7, R20.reuse, R21.reuse ;  /* 0x00000014070e7219 */ /* 0x180fe40000001215 */
[----:B------:R-:W-:Y:S01]  /*8800*/  SHF.R.U32.HI R20, RZ, R20, R21 ;  /* 0x00000014ff147219 */ /* 0x000fe20000011615 */
[----:B------:R-:W2:Y:S01]  /*8810*/  F2I.U32.TRUNC.NTZ R23, R23 ;  /* 0x0000001700177305 */ /* 0x000ea2000020f000 */
[----:B-1--4-:R-:W1:Y:S01]  /*8820*/  LDC.64 R4, c[0x0][0x8c8] ;  /* 0x00023200ff047b82 */ /* 0x012e620000000a00 */
[----:B------:R-:W-:Y:S01]  /*8830*/  IADD3 R21, P0, RZ, -R14, RZ ;  /* 0x8000000eff157210 */ /* 0x000fe20007f1e0ff */
[----:B------:R-:W-:-:S03]  /*8840*/  IMAD R15, R22, R6, R15 ;  /* 0x00000006160f7224 */ /* 0x000fc600078e020f */
[----:B------:R-:W-:-:S03]  /*8850*/  IADD3.X R7, RZ, ~R20, RZ, P0, !PT ;  /* 0x80000014ff077210 */ /* 0x000fc600007fe4ff */
[----:B------:R-:W4:Y:S01]  /*8860*/  LDC R24, c[0x0][0x8c0] ;  /* 0x00023000ff187b82 */ /* 0x000f220000000800 */
[----:B--2---:R-:W-:-:S07]  /*8870*/  IMAD.MOV R12, RZ, RZ, -R23 ;  /* 0x000000ffff0c7224 */ /* 0x004fce00078e0a17 */
[----:B------:R-:W2:Y:S01]  /*8880*/  LDC R27, c[0x0][0x900] ;  /* 0x00024000ff1b7b82 */ /* 0x000ea20000000800 */
[----:B---3--:R-:W-:-:S07]  /*8890*/  @P2 IMAD R15, R13, R12, R18 ;  /* 0x0000000c0d0f2224 */ /* 0x008fce00078e0212 */
[----:B------:R-:W3:Y:S01]  /*88a0*/  LDC.64 R12, c[0x0][0x8e8] ;  /* 0x00023a00ff0c7b82 */ /* 0x000ee20000000a00 */
[----:B-1----:R-:W-:-:S04]  /*88b0*/  IMAD R6, R7, R4, RZ ;  /* 0x0000000407067224 */ /* 0x002fc800078e02ff */
[C---:B------:R-:W-:Y:S02]  /*88c0*/  IMAD R7, R21.reuse, R5, R6 ;  /* 0x0000000515077224 */ /* 0x040fe400078e0206 */
[----:B------:R-:W-:Y:S01]  /*88d0*/  IMAD.WIDE.U32 R4, R21, R4, R16 ;  /* 0x0000000415047225 */ /* 0x000fe200078e0010 */
[----:B------:R-:W1:Y:S04]  /*88e0*/  LDC R6, c[0x0][0x8b0] ;  /* 0x00022c00ff067b82 */ /* 0x000e680000000800 */
[----:B------:R-:W-:-:S04]  /*88f0*/  IADD3 R5, R5, R7, RZ ;  /* 0x0000000705057210 */ /* 0x000fc80007ffe0ff */
[----:B------:R-:W2:Y:S01]  /*8900*/  LDC R25, c[0x0][0x8f0] ;  /* 0x00023c00ff197b82 */ /* 0x000ea20000000800 */
[-CC-:B----4-:R-:W-:Y:S02]  /*8910*/  SHF.R.U64 R22, R4, R24.reuse, R5.reuse ;  /* 0x0000001804167219 */ /* 0x190fe40000001205 */
[----:B------:R-:W-:-:S05]  /*8920*/  SHF.R.U32.HI R5, RZ, R24, R5 ;  /* 0x00000018ff057219 */ /* 0x000fca0000011605 */
[----:B------:R-:W4:Y:S01]  /*8930*/  LDC R21, c[0x0][0x8e0] ;  /* 0x00023800ff157b82 */ /* 0x000f220000000800 */
[----:B---3--:R-:W-:-:S04]  /*8940*/  ISETP.NE.U32.AND P0, PT, R12, RZ, PT ;  /* 0x000000ff0c00720c */ /* 0x008fc80003f05070 */
[----:B------:R-:W-:-:S03]  /*8950*/  ISETP.NE.AND.EX P0, PT, R13, RZ, PT, P0 ;  /* 0x000000ff0d00720c */ /* 0x000fc60003f05300 */
[----:B------:R-:W3:Y:S01]  /*8960*/  LDC R20, c[0x0][0x8b8] ;  /* 0x00022e00ff147b82 */ /* 0x000ee20000000800 */
[-CC-:B-1----:R-:W-:Y:S02]  /*8970*/  SHF.R.U64 R23, R22, R6.reuse, R5.reuse ;  /* 0x0000000616177219 */ /* 0x182fe40000001205 */
[----:B------:R-:W-:-:S04]  /*8980*/  SHF.R.U32.HI R4, RZ, R6, R5 ;  /* 0x00000006ff047219 */ /* 0x000fc80000011605 */
[-CC-:B--2---:R-:W-:Y:S01]  /*8990*/  SHF.R.U64 R24, R23, R27.reuse, R4.reuse ;  /* 0x0000001b17187219 */ /* 0x184fe20000001204 */
[----:B------:R-:W1:Y:S01]  /*89a0*/  LDC R18, c[0x0][0x8a8] ;  /* 0x00022a00ff127b82 */ /* 0x000e620000000800 */
[----:B------:R-:W-:-:S03]  /*89b0*/  SHF.R.U32.HI R27, RZ, R27, R4 ;  /* 0x0000001bff1b7219 */ /* 0x000fc60000011604 */
[----:B------:R-:W-:Y:S01]  /*89c0*/  IMAD.MOV.U32 R4, RZ, RZ, R24 ;  /* 0x000000ffff047224 */ /* 0x000fe200078e0018 */
[----:B------:R-:W-:Y:S01]  /*89d0*/  MOV R5, R27 ;  /* 0x0000001b00057202 */ /* 0x000fe20000000f00 */
[----:B------:R-:W-:Y:S06]  /*89e0*/  @!P0 BRA `(.L_x_199) ;  /* 0x0000000000288947 */ /* 0x000fec0003800000 */
[----:B------:R-:W2:Y:S02]  /*89f0*/  LDC R5, c[0x0][0x8f4] ;  /* 0x00023d00ff057b82 */ /* 0x000ea40000000800 */
[----:B--2---:R-:W-:-:S05]  /*8a00*/  IADD3 R5, P0, R24, R5, RZ ;  /* 0x0000000518057210 */ /* 0x004fca0007f1e0ff */
[----:B------:R-:W-:-:S04]  /*8a10*/  IMAD.X R27, RZ, RZ, R27, P0 ;  /* 0x000000ffff1b7224 */ /* 0x000fc800000e061b */
[----:B------:R-:W-:-:S04]  /*8a20*/  IMAD.WIDE.U32 R6, R27, R12, RZ ;  /* 0x0000000c1b067225 */ /* 0x000fc800078e00ff */
[----:B------:R-:W-:-:S04]  /*8a30*/  IMAD.WIDE.U32 R6, P0, R5, R13, R6 ;  /* 0x0000000d05067225 */ /* 0x000fc80007800006 */
[----:B------:R-:W-:-:S04]  /*8a40*/  IMAD.WIDE.U32 R4, R5, R12, RZ ;  /* 0x0000000c05047225 */ /* 0x000fc800078e00ff */
[----:B------:R-:W-:Y:S01]  /*8a50*/  IMAD.MOV.U32 R4, RZ, RZ, R7 ;  /* 0x000000ffff047224 */ /* 0x000fe200078e0007 */
[----:B------:R-:W-:Y:S02]  /*8a60*/  IADD3 RZ, P1, R5, R6, RZ ;  /* 0x0000000605ff7210 */ /* 0x000fe40007f3e0ff */
[----:B------:R-:W-:-:S03]  /*8a70*/  IADD3.X R5, RZ, RZ, RZ, P0, !PT ;  /* 0x000000ffff057210 */ /* 0x000fc600007fe4ff */
[----:B------:R-:W-:-:S08]  /*8a80*/  IMAD.WIDE.U32.X R4, R27, R13, R4, P1 ;  /* 0x0000000d1b047225 */ /* 0x000fd000008e0404 */
.L_x_199:
[----:B------:R-:W-:Y:S02]  /*8a90*/  SHF.R.U64 R25, R4, R25, R5 ;  /* 0x0000001904197219 */ /* 0x000fe40000001205 */
[----:B------:R-:W-:Y:S02]  /*8aa0*/  LOP3.LUT R23, R23, R8, RZ, 0xc0, !PT ;  /* 0x0000000817177212 */ /* 0x000fe400078ec0ff */
[----:B------:R-:W-:Y:S02]  /*8ab0*/  IADD3 R4, -R25, RZ, RZ ;  /* 0x000000ff19047210 */ /* 0x000fe40007ffe1ff */
[----:B------:R-:W-:Y:S01]  /*8ac0*/  LOP3.LUT R22, R22, R3, RZ, 0xc0, !PT ;  /* 0x0000000316167212 */ /* 0x000fe200078ec0ff */
[----:B------:R-:W-:Y:S01]  /*8ad0*/  IMAD R23, R0, R25, R23 ;  /* 0x0000001900177224 */ /* 0x000fe200078e0217 */
[----:B------:R-:W-:Y:S01]  /*8ae0*/  MOV R6, R14 ;  /* 0x0000000e00067202 */ /* 0x000fe20000000f00 */
[----:B----4-:R-:W-:Y:S02]  /*8af0*/  IMAD R21, R4, R21, R24 ;  /* 0x0000001504157224 */ /* 0x010fe400078e0218 */
[----:B---3--:R-:W-:-:S02]  /*8b00*/  IMAD R15, R23, R20, R15 ;  /* 0x00000014170f7224 */ /* 0x008fc400078e020f */
[----:B-1----:R-:W-:Y:S02]  /*8b10*/  IMAD R18, R21, R18, R22 ;  /* 0x0000001215127224 */ /* 0x002fe400078e0216 */
[----:B------:R-:W-:-:S03]  /*8b20*/  IMAD.MOV.U32 R4, RZ, RZ, 0x1 ;  /* 0x00000001ff047424 */ /* 0x000fc600078e00ff */
[----:B------:R-:W-:Y:S02]  /*8b30*/  SEL R7, R18, R15, !P2 ;  /* 0x0000000f12077207 */ /* 0x000fe40005000000 */
[----:B------:R-:W-:-:S07]  /*8b40*/  SEL R13, R15, R18, !P2 ;  /* 0x000000120f0d7207 */ /* 0x000fce0005000000 */
.L_x_197:
[----:B------:R-:W-:-:S13]  /*8b50*/  LOP3.LUT P0, RZ, R4, 0xff, RZ, 0xc0, !PT ;  /* 0x000000ff04ff7812 */ /* 0x000fda000780c0ff */
[----:B------:R-:W-:Y:S05]  /*8b60*/  @P0 BRA `(.L_x_200) ;  /* 0xffffffe800e40947 */ /* 0x000fea000383ffff */
.L_x_144:
[----:B------:R-:W-:-:S13]  /*8b70*/  ELECT P0, URZ, PT ;  /* 0x00000000003f782f */ /* 0x000fda0003800000 */
[----:B------:R-:W-:Y:S05]  /*8b80*/  @!P0 BRA `(.L_x_10) ;  /* 0x0000001000548947 */ /* 0x000fea0003800000 */
[----:B------:R-:W-:-:S04]  /*8b90*/  LOP3.LUT R19, R19, 0x2, RZ, 0xfc, !PT ;  /* 0x0000000213137812 */ /* 0x000fc800078efcff */
[----:B------:R-:W-:-:S13]  /*8ba0*/  ISETP.NE.AND P1, PT, R19, 0x3, PT ;  /* 0x000000031300780c */ /* 0x000fda0003f25270 */
[----:B------:R-:W-:Y:S05]  /*8bb0*/  @!P1 BRA `(.L_x_201) ;  /* 0x0000000000049947 */ /* 0x000fea0003800000 */
[----:B------:R-:W-:Y:S01]  /*8bc0*/  BPT.TRAP 0x1 ;  /* 0x000000040000795c */ /* 0x000fe20000300000 */
.L_x_201:
[----:B-1----:R-:W-:Y:S01]  /*8bd0*/  IMAD.U32 R3, RZ, RZ, UR37 ;  /* 0x00000025ff037e24 */ /* 0x002fe2000f8e00ff */
[----:B------:R-:W-:Y:S02]  /*8be0*/  MOV R0, 0x400 ;  /* 0x0000040000007802 */ /* 0x000fe40000000f00 */
[----:B------:R-:W-:Y:S02]  /*8bf0*/  MOV R2, 0x1 ;  /* 0x0000000100027802 */ /* 0x000fe40000000f00 */
[----:B------:R-:W-:Y:S02]  /*8c00*/  LEA R0, R3, R0, 0x18 ;  /* 0x0000000003007211 */ /* 0x000fe400078ec0ff */
[----:B------:R-:W-:-:S04]  /*8c10*/  SHF.L.U32 R3, R2, 0x1f, RZ ;  /* 0x0000001f02037819 */ /* 0x000fc800000006ff */
[----:B------:R-:W1:Y:S02]  /*8c20*/  SYNCS.PHASECHK.TRANS64.TRYWAIT P0, [R0+URZ+0x60], R3 ;  /* 0x00006003000075a7 */ /* 0x000e64000800017f */
[----:B-1----:R-:W-:Y:S05]  /*8c30*/  @!P0 BRA `(.L_x_202) ;  /* 0x0000001400d88947 */ /* 0x002fea0003800000 */
.L_x_244:
[----:B------:R-:W-:Y:S05]  /*8c40*/  @!P1 BRA `(.L_x_203) ;  /* 0x0000000000049947 */ /* 0x000fea0003800000 */
[----:B------:R-:W-:Y:S01]  /*8c50*/  BPT.TRAP 0x1 ;  /* 0x000000040000795c */ /* 0x000fe20000300000 */
.L_x_203:
[----:B------:R-:W1:Y:S02]  /*8c60*/  SYNCS.PHASECHK.TRANS64.TRYWAIT P0, [R0+URZ+0x68], R3 ;  /* 0x00006803000075a7 */ /* 0x000e64000800017f */
[----:B-1----:R-:W-:Y:S05]  /*8c70*/  @!P0 BRA `(.L_x_204) ;  /* 0x0000001400dc8947 */ /* 0x002fea0003800000 */
.L_x_245:
[----:B------:R-:W-:Y:S05]  /*8c80*/  @!P1 BRA `(.L_x_205) ;  /* 0x0000000000049947 */ /* 0x000fea0003800000 */
[----:B------:R-:W-:Y:S01]  /*8c90*/  BPT.TRAP 0x1 ;  /* 0x000000040000795c */ /* 0x000fe20000300000 */
.L_x_205:
[----:B------:R-:W1:Y:S02]  /*8ca0*/  SYNCS.PHASECHK.TRANS64.TRYWAIT P0, [R0+URZ+0x70], R3 ;  /* 0x00007003000075a7 */ /* 0x000e64000800017f */
[----:B-1----:R-:W-:Y:S05]  /*8cb0*/  @!P0 BRA `(.L_x_206) ;  /* 0x0000001400e08947 */ /* 0x002fea0003800000 */
.L_x_246:
[----:B------:R-:W-:Y:S05]  /*8cc0*/  @!P1 BRA `(.L_x_207) ;  /* 0x0000000000049947 */ /* 0x000fea0003800000 */
[----:B------:R-:W-:Y:S01]  /*8cd0*/  BPT.TRAP 0x1 ;  /* 0x000000040000795c */ /* 0x000fe20000300000 */
.L_x_207:
[----:B------:R-:W-:-:S05]  /*8ce0*/  IMAD.MOV.U32 R3, RZ, RZ, 0x1 ;  /* 0x00000001ff037424 */ /* 0x000fca00078e00ff */
[----:B------:R-:W-:-:S07]  /*8cf0*/  SHF.L.U32 R3, R3, 0x1f, RZ ;  /* 0x0000001f03037819 */ /* 0x000fce00000006ff */
.L_x_208:
[----:B------:R1:W1:Y:S02]  /*8d00*/  SYNCS.PHASECHK.TRANS64.TRYWAIT P0, [R0+URZ+0x78], R3 ;  /* 0x00007803000075a7 */ /* 0x000264000800017f */
[----:B-1----:R-:W-:Y:S05]  /*8d10*/  @!P0 NANOSLEEP.SYNCS 0x989680 ;  /* 0x009896800000895d */ /* 0x002fea0003900000 */
[----:B------:R-:W1:Y:S02]  /*8d20*/  @!P0 SYNCS.PHASECHK.TRANS64 P0, [R0+URZ+0x78], R3 ;  /* 0x00007803000085a7 */ /* 0x000e64000800007f */
[----:B-1----:R-:W-:Y:S05]  /*8d30*/  @P0 BRA `(.L_x_10) ;  /* 0x0000000c00e80947 */ /* 0x002fea0003800000 */
[----:B------:R-:W-:Y:S05]  /*8d40*/  BRA `(.L_x_208) ;  /* 0xfffffffc00ec7947 */ /* 0x000fea000383ffff */
.L_x_139:
[----:B------:R-:W-:Y:S01]  /*8d50*/  LOP3.LUT P0, RZ, R10, 0xff, RZ, 0xc0, !PT ;  /* 0x000000ff0aff7812 */ /* 0x000fe2000780c0ff */
[----:B------:R-:W-:Y:S01]  /*8d60*/  IMAD.MOV.U32 R0, RZ, RZ, RZ ;  /* 0x000000ffff007224 */ /* 0x000fe200078e00ff */
[----:B------:R-:W-:-:S11]  /*8d70*/  MOV R3, 0x1 ;  /* 0x0000000100037802 */ /* 0x000fd60000000f00 */
[----:B------:R-:W-:Y:S05]  /*8d80*/  @!P0 BRA `(.L_x_209) ;  /* 0x0000000c00208947 */ /* 0x000fea0003800000 */
[----:B------:R-:W1:Y:S01]  /*8d90*/  LDC R0, c[0x0][0x28c] ;  /* 0x0000a300ff007b82 */ /* 0x000e620000000800 */
[C---:B------:R-:W-:Y:S01]  /*8da0*/  LOP3.LUT P2, RZ, R18.reuse, 0x7f, RZ, 0xc0, !PT ;  /* 0x0000007f12ff7812 */ /* 0x040fe2000784c0ff */
[----:B------:R-:W-:Y:S01]  /*8db0*/  ULDC UR5, c[0x0][0x900] ;  /* 0x0002400000057ab9 */ /* 0x000fe20000000800 */
[----:B------:R-:W-:Y:S01]  /*8dc0*/  LOP3.LUT P0, RZ, R18, 0x1f, RZ, 0xc0, !PT ;  /* 0x0000001f12ff7812 */ /* 0x000fe2000780c0ff */
[----:B------:R-:W-:Y:S01]  /*8dd0*/  UMOV UR6, 0xffffffff ;  /* 0xffffffff00067882 */ /* 0x000fe20000000000 */
[----:B------:R-:W-:Y:S01]  /*8de0*/  BSSY B0, `(.L_x_209) ;  /* 0x00000c2000007945 */ /* 0x000fe20003800000 */
[----:B------:R-:W-:Y:S01]  /*8df0*/  USHF.L.U32 UR6, UR6, UR5, URZ ;  /* 0x0000000506067299 */ /* 0x000fe2000800063f */
[----:B------:R-:W-:Y:S01]  /*8e00*/  IMAD.MOV.U32 R10, RZ, RZ, 0x1 ;  /* 0x00000001ff0a7424 */ /* 0x000fe200078e00ff */
[----:B------:R-:W-:Y:S01]  /*8e10*/  LOP3.LUT R18, R22, 0x2, RZ, 0xfc, !PT ;  /* 0x0000000216127812 */ /* 0x000fe200078efcff */
[----:B------:R-:W-:Y:S01]  /*8e20*/  ULDC UR4, c[0x0][0x8a8] ;  /* 0x00022a0000047ab9 */ /* 0x000fe20000000800 */
[----:B------:R-:W-:Y:S01]  /*8e30*/  PLOP3.LUT P0, PT, P0, P2, PT, 0x8a, 0x0 ;  /* 0x000000000000781c */ /* 0x000fe20000705172 */
[----:B------:R-:W-:Y:S01]  /*8e40*/  UMOV UR7, 0x1 ;  /* 0x0000000100077882 */ /* 0x000fe20000000000 */
[----:B------:R-:W-:-:S02]  /*8e50*/  UIADD3 UR15, UR4, -0x1, URZ ;  /* 0xffffffff040f7890 */ /* 0x000fc4000fffe03f */
[----:B------:R-:W-:Y:S02]  /*8e60*/  USHF.L.U32 UR17, UR7, UR5, URZ ;  /* 0x0000000507117299 */ /* 0x000fe4000800063f */
[----:B------:R-:W-:Y:S01]  /*8e70*/  ULOP3.LUT UR16, URZ, UR6, URZ, 0x33, !UPT ;  /* 0x000000063f107292 */ /* 0x000fe2000f8e333f */
[----:B------:R-:W-:Y:S01]  /*8e80*/  ULDC.64 UR20, c[0x0][0x198] ;  /* 0x0000660000147ab9 */ /* 0x000fe20000000a00 */
[----:B-1----:R-:W-:-:S04]  /*8e90*/  IADD3 R0, R0, 0x3f, RZ ;  /* 0x0000003f00007810 */ /* 0x002fc80007ffe0ff */
[----:B------:R-:W-:-:S04]  /*8ea0*/  SHF.R.S32.HI R3, RZ, 0x1f, R0 ;  /* 0x0000001fff037819 */ /* 0x000fc80000011400 */
[----:B------:R-:W-:Y:S01]  /*8eb0*/  LEA.HI R3, R3, R0, RZ, 0x6 ;  /* 0x0000000003037211 */ /* 0x000fe200078f30ff */
[----:B------:R-:W-:-:S03]  /*8ec0*/  IMAD.MOV.U32 R0, RZ, RZ, RZ ;  /* 0x000000ffff007224 */ /* 0x000fc600078e00ff */
[----:B------:R-:W-:Y:S02]  /*8ed0*/  SHF.R.S32.HI R11, RZ, 0x6, R3 ;  /* 0x00000006ff0b7819 */ /* 0x000fe40000011403 */
[----:B------:R-:W-:Y:S02]  /*8ee0*/  MOV R3, 0x1 ;  /* 0x0000000100037802 */ /* 0x000fe40000000f00 */
[----:B------:R-:W-:-:S07]  /*8ef0*/  IADD3 R12, R11, 0x1, RZ ;  /* 0x000000010b0c7810 */ /* 0x000fce0007ffe0ff */
.L_x_221:
[----:B------:R-:W-:-:S03]  /*8f00*/  UMOV UR4, 0xffffffff ;  /* 0xffffffff00047882 */ /* 0x000fc60000000000 */
[----:B------:R-:W-:Y:S05]  /*8f10*/  BRA.DIV UR4, `(.L_x_210) ;  /* 0x00000016045c7947 */ /* 0x000fea000b800000 */
[----:B------:R-:W-:-:S13]  /*8f20*/  ELECT P6, URZ, PT ;  /* 0x00000000003f782f */ /* 0x000fda00038c0000 */
.L_x_249:
[----:B------:R-:W1:Y:S01]  /*8f30*/  LDC R4, c[0x0][0x28c] ;  /* 0x0000a300ff047b82 */ /* 0x000e620000000800 */
[----:B------:R-:W-:Y:S01]  /*8f40*/  BSSY B1, `(.L_x_211) ;  /* 0x0000037000017945 */ /* 0x000fe20003800000 */
[----:B-1----:R-:W-:-:S13]  /*8f50*/  ISETP.LT.OR P6, PT, R4, 0x1, !P6 ;  /* 0x000000010400780c */ /* 0x002fda00077c1670 */
[----:B------:R-:W-:Y:S05]  /*8f60*/  @P6 BRA `(.L_x_212) ;  /* 0x0000000000d06947 */ /* 0x000fea0003800000 */
[----:B------:R-:W-:Y:S01]  /*8f70*/  IMAD.SHL.U32 R14, R7, 0x100, RZ ;  /* 0x00000100070e7824 */ /* 0x000fe200078e00ff */
[----:B------:R-:W-:Y:S01]  /*8f80*/  SHF.L.U32 R13, R13, 0x7, RZ ;  /* 0x000000070d0d7819 */ /* 0x000fe200000006ff */
[----:B------:R-:W-:Y:S01]  /*8f90*/  IMAD.MOV.U32 R19, RZ, RZ, RZ ;  /* 0x000000ffff137224 */ /* 0x000fe200078e00ff */
[----:B------:R-:W-:Y:S01]  /*8fa0*/  MOV R4, R12 ;  /* 0x0000000c00047202 */ /* 0x000fe20000000f00 */
[----:B------:R-:W-:Y:S01]  /*8fb0*/  IMAD.MOV.U32 R5, RZ, RZ, R3 ;  /* 0x000000ffff057224 */ /* 0x000fe200078e0003 */
[----:B------:R-:W-:-:S07]  /*8fc0*/  MOV R7, R0 ;  /* 0x0000000000077202 */ /* 0x000fce0000000f00 */
.L_x_216:
[----:B------:R-:W1:Y:S01]  /*8fd0*/  S2R R9, SR_CgaCtaId ;  /* 0x0000000000097919 */ /* 0x000e620000008800 */
[----:B------:R-:W-:-:S04]  /*8fe0*/  MOV R8, 0x400 ;  /* 0x0000040000087802 */ /* 0x000fc80000000f00 */
[----:B-1----:R-:W-:Y:S02]  /*8ff0*/  LEA R20, R9, R8, 0x18 ;  /* 0x0000000809147211 */ /* 0x002fe400078ec0ff */
[----:B------:R-:W-:Y:S01]  /*9000*/  SHF.L.U32 R8, R5, 0x1f, RZ ;  /* 0x0000001f05087819 */ /* 0x000fe200000006ff */
[----:B------:R-:W1:Y:S02]  /*9010*/  @!P2 LDC R9, c[0x0][0x500] ;  /* 0x00014000ff09ab82 */ /* 0x000e640000000800 */
[----:B------:R-:W-:-:S04]  /*9020*/  IMAD R15, R7, 0x8, R20 ;  /* 0x00000008070f7824 */ /* 0x000fc800078e0214 */
[----:B------:R-:W2:Y:S02]  /*9030*/  SYNCS.PHASECHK.TRANS64.TRYWAIT P1, [R15+URZ+0x20], R8 ;  /* 0x000020080f0075a7 */ /* 0x000ea4000802017f */
[----:B--2---:R-:W-:Y:S05]  /*9040*/  @!P1 BRA `(.L_x_213) ;  /* 0x0000001400309947 */ /* 0x004fea0003800000 */
.L_x_250:
[----:B--2---:R-:W-:Y:S01]  /*9050*/  PRMT R8, R18, 0x9910, RZ ;  /* 0x0000991012087816 */ /* 0x004fe200000000ff */
[----:B-1----:R1:W-:Y:S03]  /*9060*/  @!P2 SYNCS.ARRIVE.TRANS64 RZ, [R15+URZ], R9 ;  /* 0x000000090fffa9a7 */ /* 0x0023e6000800003f */
[----:B------:R-:W-:-:S13]  /*9070*/  ISETP.NE.AND P1, PT, R8, 0x2, PT ;  /* 0x000000020800780c */ /* 0x000fda0003f25270 */
[----:B-1----:R-:W-:Y:S05]  /*9080*/  @P1 BRA `(.L_x_214) ;  /* 0x0000000000041947 */ /* 0x002fea0003800000 */
[----:B------:R-:W-:Y:S01]  /*9090*/  BPT.TRAP 0x1 ;  /* 0x000000040000795c */ /* 0x000fe20000300000 */
.L_x_214:
[----:B------:R-:W-:Y:S05]  /*90a0*/  @P0 BRA `(.L_x_215) ;  /* 0x0000000000040947 */ /* 0x000fea0003800000 */
[----:B------:R-:W-:Y:S01]  /*90b0*/  BPT.TRAP 0x1 ;  /* 0x000000040000795c */ /* 0x000fe20000300000 */
.L_x_215:
[C---:B------:R-:W-:Y:S01]  /*90c0*/  LEA R8, R7.reuse, R20, 0xe ;  /* 0x0000001407087211 */ /* 0x040fe200078e70ff */
[----:B------:R-:W-:Y:S01]  /*90d0*/  IMAD R20, R7, 0x8000, R20 ;  /* 0x0000800007147824 */ /* 0x000fe200078e0214 */
[----:B------:R-:W-:Y:S01]  /*90e0*/  R2UR UR9, R15 ;  /* 0x000000000f0972ca */ /* 0x000fe200000e0000 */
[----:B------:R-:W-:Y:S01]  /*90f0*/  VIADD R4, R4, 0xffffffff ;  /* 0xffffffff04047836 */ /* 0x000fe20000000000 */
[----:B------:R-:W-:Y:S01]  /*9100*/  R2UR UR5, R8 ;  /* 0x00000000080572ca */ /* 0x000fe200000e0000 */
[----:B------:R-:W-:Y:S01]  /*9110*/  UIADD3 UR4, UP0, UR20, 0xf0, URZ ;  /* 0x000000f014047890 */ /* 0x000fe2000ff1e03f */
[----:B------:R-:W-:Y:S01]  /*9120*/  R2UR UR8, R20 ;  /* 0x00000000140872ca */ /* 0x000fe200000e0000 */
[----:B------:R-:W-:Y:S01]  /*9130*/  UIADD3 UR22, UP1, UR20, 0x1f0, URZ ;  /* 0x000001f014167890 */ /* 0x000fe2000ff3e03f */
[----:B------:R-:W-:Y:S01]  /*9140*/  R2UR UR11, R13 ;  /* 0x000000000d0b72ca */ /* 0x000fe200000e0000 */
[----:B------:R-:W-:Y:S01]  /*9150*/  UMOV UR6, 0x0 ;  /* 0x0000000000067882 */ /* 0x000fe20000000000 */
[----:B------:R-:W-:Y:S01]  /*9160*/  R2UR UR10, R19 ;  /* 0x00000000130a72ca */ /* 0x000fe200000e0000 */
[----:B------:R-:W-:Y:S01]  /*9170*/  UIADD3.X UR23, URZ, UR21, URZ, UP1, !UPT ;  /* 0x000000153f177290 */ /* 0x000fe20008ffe43f */
[----:B------:R-:W-:Y:S01]  /*9180*/  R2UR UR12, R6 ;  /* 0x00000000060c72ca */ /* 0x000fe200000e0000 */
[----:B------:R-:W-:Y:S01]  /*9190*/  UMOV UR7, 0x10000000 ;  /* 0x1000000000077882 */ /* 0x000fe20000000000 */
[----:B------:R-:W-:-:S02]  /*91a0*/  R2UR UR18, R14 ;  /* 0x000000000e1272ca */ /* 0x000fc400000e0000 */
[----:B------:R-:W-:Y:S01]  /*91b0*/  ISETP.GT.AND P3, PT, R4, 0x1, PT ;  /* 0x000000010400780c */ /* 0x000fe20003f64270 */
[----:B------:R-:W-:Y:S01]  /*91c0*/  UIADD3 UR13, UR5, 0x8400, URZ ;  /* 0x00008400050d7890 */ /* 0x000fe2000fffe03f */
[----:B------:R-:W-:Y:S01]  /*91d0*/  IADD3 R7, R7, 0x1, RZ ;  /* 0x0000000107077810 */ /* 0x000fe20007ffe0ff */
[----:B------:R-:W-:Y:S01]  /*91e0*/  UIADD3.X UR5, URZ, UR21, URZ, UP0, !UPT ;  /* 0x000000153f057290 */ /* 0x000fe200087fe43f */
[----:B------:R-:W-:Y:S01]  /*91f0*/  IADD3 R19, R19, 0x40, RZ ;  /* 0x0000004013137810 */ /* 0x000fe20007ffe0ff */
[----:B------:R-:W-:Y:S01]  /*9200*/  UIADD3 UR14, UR8, 0x18400, URZ ;  /* 0x00018400080e7890 */ /* 0x000fe2000fffe03f */
[----:B------:R-:W-:Y:S02]  /*9210*/  ISETP.NE.AND P1, PT, R7, 0x4, PT ;  /* 0x000000040700780c */ /* 0x000fe40003f25270 */
[----:B------:R-:W-:Y:S02]  /*9220*/  UMOV UR8, UR13 ;  /* 0x0000000d00087c82 */ /* 0x000fe40008000000 */
[----:B------:R-:W-:-:S02]  /*9230*/  SEL R8, RZ, 0x1, P1 ;  /* 0x00000001ff087807 */ /* 0x000fc40000800000 */
[----:B------:R1:W-:Y:S01]  /*9240*/  UTMALDG.3D [UR8], [UR4], desc[UR6] ;  /* 0x00000608040075b4 */ /* 0x0003e20008011000 */
[----:B------:R-:W-:Y:S02]  /*9250*/  SEL R7, R7, RZ, P1 ;  /* 0x000000ff07077207 */ /* 0x000fe40000800000 */
[----:B------:R-:W-:Y:S01]  /*9260*/  LOP3.LUT R5, R5, R8, RZ, 0x3c, !PT ;  /* 0x0000000805057212 */ /* 0x000fe200078e3cff */
[----:B-1----:R-:W-:Y:S01]  /*9270*/  UMOV UR8, UR14 ;  /* 0x0000000e00087c82 */ /* 0x002fe20008000000 */
[----:B------:R-:W-:Y:S02]  /*9280*/  UMOV UR11, UR18 ;  /* 0x00000012000b7c82 */ /* 0x000fe40008000000 */
[----:B------:R1:W-:Y:S02]  /*9290*/  UTMALDG.3D [UR8], [UR22], desc[UR6] ;  /* 0x00000608160075b4 */ /* 0x0003e40008011000 */
[----:B-1----:R-:W-:Y:S05]  /*92a0*/  @P3 BRA `(.L_x_216) ;  /* 0xfffffffc00483947 */ /* 0x002fea000383ffff */
.L_x_212:
[----:B------:R-:W-:Y:S05]  /*92b0*/  BSYNC B1 ;  /* 0x0000000000017941 */ /* 0x000fea0003800000 */
.L_x_211:
[----:B------:R-:W-:Y:S01]  /*92c0*/  LOP3.LUT P3, RZ, R10, 0xff, RZ, 0xc0, !PT ;  /* 0x000000ff0aff7812 */ /* 0x000fe2000786c0ff */
[----:B------:R-:W-:Y:S01]  /*92d0*/  IMAD.IADD R0, R11, 0x1, R0 ;  /* 0x000000010b007824 */ /* 0x000fe200078e0200 */
[----:B------:R-:W-:Y:S01]  /*92e0*/  IADD3 R16, P4, R16, UR46, RZ ;  /* 0x0000002e10107c10 */ /* 0x000fe2000ff9e0ff */
[----:B------:R-:W-:Y:S01]  /*92f0*/  ULDC.64 UR4, c[0x0][0x8f8] ;  /* 0x00023e0000047ab9 */ /* 0x000fe20000000a00 */
[----:B------:R-:W-:Y:S01]  /*9300*/  BSSY B1, `(.L_x_217) ;  /* 0x000006d000017945 */ /* 0x000fe20003800000 */
[----:B------:R-:W-:Y:S01]  /*9310*/  MOV R13, 0xffffffff ;  /* 0xffffffff000d7802 */ /* 0x000fe20000000f00 */
[----:B------:R-:W-:Y:S01]  /*9320*/  IMAD.MOV.U32 R7, RZ, RZ, -0x1 ;  /* 0xffffffffff077424 */ /* 0x000fe200078e00ff */
[----:B------:R-:W-:Y:S02]  /*9330*/  SHF.R.U32.HI R4, RZ, 0x2, R0 ;  /* 0x00000002ff047819 */ /* 0x000fe40000011600 */
[----:B------:R-:W-:Y:S02]  /*9340*/  ISETP.GT.U32.AND P1, PT, R0, 0x3, PT ;  /* 0x000000030000780c */ /* 0x000fe40003f24070 */
[----:B------:R-:W-:-:S02]  /*9350*/  LOP3.LUT R4, R4, 0x1, RZ, 0xc0, !PT ;  /* 0x0000000104047812 */ /* 0x000fc400078ec0ff */
[----:B------:R-:W1:Y:S01]  /*9360*/  @P3 S2R R6, SR_CgaCtaId ;  /* 0x0000000000063919 */ /* 0x000e620000008800 */
[----:B------:R-:W-:Y:S02]  /*9370*/  @P3 MOV R5, 0x400 ;  /* 0x0000040000053802 */ /* 0x000fe40000000f00 */
[----:B------:R-:W-:Y:S02]  /*9380*/  ISETP.LT.U32.AND P1, PT, R11, 0x4, P1 ;  /* 0x000000040b00780c */ /* 0x000fe40000f21070 */
[----:B------:R-:W-:Y:S02]  /*9390*/  IADD3.X R17, R17, UR38, RZ, P4, !PT ;  /* 0x0000002611117c10 */ /* 0x000fe4000a7fe4ff */
[----:B------:R-:W-:Y:S02]  /*93a0*/  ISETP.GE.U32.AND P4, PT, R16, UR4, PT ;  /* 0x0000000410007c0c */ /* 0x000fe4000bf86070 */
[----:B------:R-:W-:Y:S02]  /*93b0*/  LOP3.LUT R0, R0, 0x3, RZ, 0xc0, !PT ;  /* 0x0000000300007812 */ /* 0x000fe400078ec0ff */
[----:B------:R-:W-:-:S02]  /*93c0*/  PRMT R10, RZ, 0x7610, R10 ;  /* 0x00007610ff0a7816 */ /* 0x000fc4000000000a */
[----:B-1----:R-:W-:Y:S02]  /*93d0*/  @P3 LEA R5, R6, R5, 0x18 ;  /* 0x0000000506053211 */ /* 0x002fe400078ec0ff */
[----:B------:R-:W-:Y:S02]  /*93e0*/  MOV R6, 0xffffffff ;  /* 0xffffffff00067802 */ /* 0x000fe40000000f00 */
[----:B------:R1:W-:Y:S01]  /*93f0*/  @P3 SYNCS.ARRIVE.TRANS64.A1T0 RZ, [R5+URZ+0x88], RZ ;  /* 0x000088ff05ff39a7 */ /* 0x0003e2000810003f */
[----:B------:R-:W-:Y:S02]  /*9400*/  ISETP.NE.U32.AND P3, PT, R4, 0x1, PT ;  /* 0x000000010400780c */ /* 0x000fe40003f65070 */
[----:B------:R-:W-:Y:S02]  /*9410*/  SEL R4, RZ, 0x1, !P1 ;  /* 0x00000001ff047807 */ /* 0x000fe40004800000 */
[----:B------:R-:W-:Y:S02]  /*9420*/  ISETP.GE.U32.AND.EX P1, PT, R17, UR5, PT, P4 ;  /* 0x0000000511007c0c */ /* 0x000fe4000bf26140 */
[----:B------:R-:W-:-:S04]  /*9430*/  ISETP.GT.U32.AND P3, PT, R11, 0x3, !P3 ;  /* 0x000000030b00780c */ /* 0x000fc80005f64070 */
[----:B-1----:R-:W-:-:S04]  /*9440*/  SEL R5, RZ, 0x1, !P3 ;  /* 0x00000001ff057807 */ /* 0x002fc80005800000 */
[--C-:B------:R-:W-:Y:S02]  /*9450*/  LOP3.LUT R3, R5, R3, R4.reuse, 0x96, !PT ;  /* 0x0000000305037212 */ /* 0x100fe400078e9604 */
[----:B------:R-:W-:Y:S01]  /*9460*/  PRMT R4, RZ, 0x7610, R4 ;  /* 0x00007610ff047816 */ /* 0x000fe20000000004 */
[----:B------:R-:W-:Y:S06]  /*9470*/  @P1 BRA `(.L_x_218) ;  /* 0x0000000400541947 */ /* 0x000fec0003800000 */
[----:B------:R-:W-:Y:S01]  /*9480*/  ULDC.64 UR4, c[0x0][0x8d0] ;  /* 0x0002340000047ab9 */ /* 0x000fe20000000a00 */
[----:B------:R-:W1:Y:S01]  /*9490*/  S2R R14, SR_CTAID.X ;  /* 0x00000000000e7919 */ /* 0x000e620000002500 */
[----:B------:R-:W-:Y:S01]  /*94a0*/  ISETP.NE.U32.AND P1, PT, RZ, UR4, PT ;  /* 0x00000004ff007c0c */ /* 0x000fe2000bf25070 */
[----:B------:R-:W-:Y:S01]  /*94b0*/  ULDC UR7, c[0x0][0x8d8] ;  /* 0x0002360000077ab9 */ /* 0x000fe20000000800 */
[----:B------:R-:W-:Y:S01]  /*94c0*/  IMAD.MOV.U32 R4, RZ, RZ, R16 ;  /* 0x000000ffff047224 */ /* 0x000fe200078e0010 */
[----:B------:R-:W2:Y:S01]  /*94d0*/  S2R R13, SR_CTAID.Y ;  /* 0x00000000000d7919 */ /* 0x000ea20000002600 */
[----:B------:R-:W-:Y:S02]  /*94e0*/  ISETP.NE.AND.EX P1, PT, RZ, UR5, PT, P1 ;  /* 0x00000005ff007c0c */ /* 0x000fe4000bf25310 */
[----:B------:R-:W-:-:S11]  /*94f0*/  MOV R5, R17 ;  /* 0x0000001100057202 */ /* 0x000fd60000000f00 */
[----:B------:R-:W-:Y:S05]  /*9500*/  @!P1 BRA `(.L_x_219) ;  /* 0x0000000000289947 */ /* 0x000fea0003800000 */
[----:B------:R-:W-:Y:S02]  /*9510*/  ULDC UR6, c[0x0][0x8dc] ;  /* 0x0002370000067ab9 */ /* 0x000fe40000000800 */
[----:B------:R-:W-:-:S05]  /*9520*/  IADD3 R9, P1, R16, UR6, RZ ;  /* 0x0000000610097c10 */ /* 0x000fca000ff3e0ff */
[----:B------:R-:W-:-:S04]  /*9530*/  IMAD.X R15, RZ, RZ, R17, P1 ;  /* 0x000000ffff0f7224 */ /* 0x000fc800008e0611 */
[----:B------:R-:W-:-:S04]  /*9540*/  IMAD.WIDE.U32 R6, R15, UR4, RZ ;  /* 0x000000040f067c25 */ /* 0x000fc8000f8e00ff */
[----:B------:R-:W-:-:S04]  /*9550*/  IMAD.WIDE.U32 R6, P1, R9, UR5, R6 ;  /* 0x0000000509067c25 */ /* 0x000fc8000f820006 */
[----:B------:R-:W-:Y:S01]  /*9560*/  IMAD.WIDE.U32 R8, R9, UR4, RZ ;  /* 0x0000000409087c25 */ /* 0x000fe2000f8e00ff */
[----:B------:R-:W-:-:S03]  /*9570*/  IADD3.X R5, RZ, RZ, RZ, P1, !PT ;  /* 0x000000ffff057210 */ /* 0x000fc60000ffe4ff */
[----:B------:R-:W-:Y:S01]  /*9580*/  IMAD.MOV.U32 R4, RZ, RZ, R7 ;  /* 0x000000ffff047224 */ /* 0x000fe200078e0007 */
[----:B------:R-:W-:-:S05]  /*9590*/  IADD3 RZ, P1, R9, R6, RZ ;  /* 0x0000000609ff7210 */ /* 0x000fca0007f3e0ff */
[----:B------:R-:W-:-:S08]  /*95a0*/  IMAD.WIDE.U32.X R4, R15, UR5, R4, P1 ;  /* 0x000000050f047c25 */ /* 0x000fd000088e0404 */
.L_x_219:
[--C-:B------:R-:W-:Y:S01]  /*95b0*/  SHF.R.U64 R8, R4, UR7, R5.reuse ;  /* 0x0000000704087c19 */ /* 0x100fe20008001205 */
[----:B------:R-:W-:Y:S01]  /*95c0*/  ULDC.64 UR4, c[0x0][0x8c8] ;  /* 0x0002320000047ab9 */ /* 0x000fe20000000a00 */
[----:B------:R-:W-:Y:S01]  /*95d0*/  SHF.R.U32.HI R4, RZ, UR7, R5 ;  /* 0x00000007ff047c19 */ /* 0x000fe20008011605 */
[----:B------:R-:W3:Y:S01]  /*95e0*/  LDC R25, c[0x0][0x144] ;  /* 0x00005100ff197b82 */ /* 0x000ee20000000800 */
[----:B------:R-:W-:Y:S01]  /*95f0*/  IADD3 R7, P1, RZ, -R8, RZ ;  /* 0x80000008ff077210 */ /* 0x000fe20007f3e0ff */
[----:B------:R-:W-:Y:S01]  /*9600*/  ULDC.64 UR8, c[0x0][0x8e8] ;  /* 0x00023a0000087ab9 */ /* 0x000fe20000000a00 */
[----:B-1----:R-:W-:Y:S01]  /*9610*/  I2FP.F32.U32 R9, R14 ;  /* 0x0000000e00097245 */ /* 0x002fe20000201000 */
[----:B------:R-:W-:Y:S01]  /*9620*/  ULDC UR6, c[0x0][0x8b0] ;  /* 0x00022c0000067ab9 */ /* 0x000fe20000000800 */
[----:B------:R-:W-:Y:S02]  /*9630*/  IADD3.X R4, RZ, ~R4, RZ, P1, !PT ;  /* 0x80000004ff047210 */ /* 0x000fe40000ffe4ff */
[----:B------:R-:W-:Y:S01]  /*9640*/  ISETP.NE.U32.AND P1, PT, RZ, UR8, PT ;  /* 0x00000008ff007c0c */ /* 0x000fe2000bf25070 */
[----:B------:R-:W1:Y:S02]  /*9650*/  LDC R20, c[0x0][0x148] ;  /* 0x00005200ff147b82 */ /* 0x000e640000000800 */
[----:B------:R-:W-:Y:S01]  /*9660*/  IMAD R6, R4, UR4, RZ ;  /* 0x0000000404067c24 */ /* 0x000fe2000f8e02ff */
[----:B------:R-:W-:Y:S01]  /*9670*/  ISETP.NE.AND.EX P1, PT, RZ, UR9, PT, P1 ;  /* 0x00000009ff007c0c */ /* 0x000fe2000bf25310 */
[----:B------:R-:W-:Y:S01]  /*9680*/  IMAD.WIDE.U32 R4, R7, UR4, R16 ;  /* 0x0000000407047c25 */ /* 0x000fe2000f8e0010 */
[----:B------:R-:W-:-:S03]  /*9690*/  ULDC UR4, c[0x0][0x150] ;  /* 0x0000540000047ab9 */ /* 0x000fc60000000800 */
[----:B------:R-:W-:Y:S02]  /*96a0*/  IMAD R7, R7, UR5, R6 ;  /* 0x0000000507077c24 */ /* 0x000fe4000f8e0206 */
[----:B------:R-:W-:Y:S01]  /*96b0*/  FMUL R6, R9, UR4 ;  /* 0x0000000409067c20 */ /* 0x000fe20008400000 */
[----:B------:R-:W-:Y:S01]  /*96c0*/  ULDC UR4, c[0x0][0x8c0] ;  /* 0x0002300000047ab9 */ /* 0x000fe20000000800 */
[----:B------:R-:W-:Y:S01]  /*96d0*/  ULDC UR5, c[0x0][0x154] ;  /* 0x0000550000057ab9 */ /* 0x000fe20000000800 */
[----:B------:R-:W-:-:S03]  /*96e0*/  IMAD.IADD R5, R5, 0x1, R7 ;  /* 0x0000000105057824 */ /* 0x000fc600078e0207 */
[----:B------:R-:W4:Y:S02]  /*96f0*/  F2I.U32.TRUNC.NTZ R6, R6 ;  /* 0x0000000600067305 */ /* 0x000f24000020f000 */
[----:B------:R-:W-:Y:S02]  /*9700*/  SHF.R.U64 R9, R4, UR4, R5 ;  /* 0x0000000404097c19 */ /* 0x000fe40008001205 */
[----:B--2---:R-:W-:-:S05]  /*9710*/  I2FP.F32.U32 R4, R13 ;  /* 0x0000000d00047245 */ /* 0x004fca0000201000 */
[----:B------:R-:W-:Y:S01]  /*9720*/  FMUL R21, R4, UR5 ;  /* 0x0000000504157c20 */ /* 0x000fe20008400000 */
[----:B------:R-:W-:Y:S01]  /*9730*/  SHF.R.U32.HI R4, RZ, UR4, R5 ;  /* 0x00000004ff047c19 */ /* 0x000fe20008011605 */
[----:B------:R-:W-:-:S03]  /*9740*/  ULDC UR4, c[0x0][0x900] ;  /* 0x0002400000047ab9 */ /* 0x000fc60000000800 */
[--C-:B------:R-:W-:Y:S01]  /*9750*/  SHF.R.U64 R19, R9, UR6, R4.reuse ;  /* 0x0000000609137c19 */ /* 0x100fe20008001204 */
[----:B------:R-:W2:Y:S01]  /*9760*/  F2I.U32.TRUNC.NTZ R21, R21 ;  /* 0x0000001500157305 */ /* 0x000ea2000020f000 */
[----:B------:R-:W-:Y:S02]  /*9770*/  SHF.R.U32.HI R4, RZ, UR6, R4 ;  /* 0x00000006ff047c19 */ /* 0x000fe40008011604 */
[----:B----4-:R-:W-:Y:S02]  /*9780*/  IADD3 R6, -R6, RZ, RZ ;  /* 0x000000ff06067210 */ /* 0x010fe40007ffe1ff */
[--C-:B------:R-:W-:Y:S02]  /*9790*/  SHF.R.U64 R15, R19, UR4, R4.reuse ;  /* 0x00000004130f7c19 */ /* 0x100fe40008001204 */
[----:B------:R-:W-:Y:S01]  /*97a0*/  SHF.R.U32.HI R23, RZ, UR4, R4 ;  /* 0x00000004ff177c19 */ /* 0x000fe20008011604 */
[----:B---3--:R-:W-:Y:S02]  /*97b0*/  IMAD R14, R25, R6, R14 ;  /* 0x00000006190e7224 */ /* 0x008fe400078e020e */
[----:B------:R-:W-:Y:S01]  /*97c0*/  IMAD.MOV.U32 R4, RZ, RZ, R15 ;  /* 0x000000ffff047224 */ /* 0x000fe200078e000f */
[----:B------:R-:W-:Y:S01]  /*97d0*/  MOV R5, R23 ;  /* 0x0000001700057202 */ /* 0x000fe20000000f00 */
[----:B------:R-:W-:Y:S06]  /*97e0*/  @!P1 BRA `(.L_x_220) ;  /* 0x0000000000289947 */ /* 0x000fec0003800000 */
[----:B------:R-:W-:Y:S02]  /*97f0*/  ULDC UR4, c[0x0][0x8f4] ;  /* 0x00023d0000047ab9 */ /* 0x000fe40000000800 */
[----:B------:R-:W-:-:S05]  /*9800*/  IADD3 R5, P1, R15, UR4, RZ ;  /* 0x000000040f057c10 */ /* 0x000fca000ff3e0ff */
[----:B------:R-:W-:-:S04]  /*9810*/  IMAD.X R23, RZ, RZ, R23, P1 ;  /* 0x000000ffff177224 */ /* 0x000fc800008e0617 */
[----:B------:R-:W-:-:S04]  /*9820*/  IMAD.WIDE.U32 R6, R23, UR8, RZ ;  /* 0x0000000817067c25 */ /* 0x000fc8000f8e00ff */
[----:B------:R-:W-:-:S04]  /*9830*/  IMAD.WIDE.U32 R6, P1, R5, UR9, R6 ;  /* 0x0000000905067c25 */ /* 0x000fc8000f820006 */
[----:B------:R-:W-:-:S04]  /*9840*/  IMAD.WIDE.U32 R4, R5, UR8, RZ ;  /* 0x0000000805047c25 */ /* 0x000fc8000f8e00ff */
[----:B------:R-:W-:Y:S01]  /*9850*/  IMAD.MOV.U32 R4, RZ, RZ, R7 ;  /* 0x000000ffff047224 */ /* 0x000fe200078e0007 */
[----:B------:R-:W-:Y:S02]  /*9860*/  IADD3 RZ, P3, R5, R6, RZ ;  /* 0x0000000605ff7210 */ /* 0x000fe40007f7e0ff */
[----:B------:R-:W-:-:S03]  /*9870*/  IADD3.X R5, RZ, RZ, RZ, P1, !PT ;  /* 0x000000ffff057210 */ /* 0x000fc60000ffe4ff */
[----:B------:R-:W-:-:S08]  /*9880*/  IMAD.WIDE.U32.X R4, R23, UR9, R4, P3 ;  /* 0x0000000917047c25 */ /* 0x000fd000098e0404 */
.L_x_220:
[----:B------:R-:W-:Y:S01]  /*9890*/  ISETP.NE.AND P1, PT, R2, 0x1, PT ;  /* 0x000000010200780c */ /* 0x000fe20003f25270 */
[----:B------:R-:W-:Y:S01]  /*98a0*/  ULDC UR4, c[0x0][0x8f0] ;  /* 0x00023c0000047ab9 */ /* 0x000fe20000000800 */
[----:B------:R-:W-:Y:S01]  /*98b0*/  LOP3.LUT R19, R19, UR16, RZ, 0xc0, !PT ;  /* 0x0000001013137c12 */ /* 0x000fe2000f8ec0ff */
[----:B------:R-:W-:Y:S01]  /*98c0*/  ULDC UR5, c[0x0][0x8b8] ;  /* 0x00022e0000057ab9 */ /* 0x000fe20000000800 */
[----:B------:R-:W-:Y:S01]  /*98d0*/  SHF.R.U64 R4, R4, UR4, R5 ;  /* 0x0000000404047c19 */ /* 0x000fe20008001205 */
[----:B------:R-:W-:Y:S01]  /*98e0*/  ULDC UR4, c[0x0][0x8e0] ;  /* 0x0002380000047ab9 */ /* 0x000fe20000000800 */
[----:B--2---:R-:W-:Y:S02]  /*98f0*/  IADD3 R21, -R21, RZ, RZ ;  /* 0x000000ff15157210 */ /* 0x004fe40007ffe1ff */
[----:B------:R-:W-:Y:S01]  /*9900*/  MOV R5, 0x1 ;  /* 0x0000000100057802 */ /* 0x000fe20000000f00 */
[----:B------:R-:W-:Y:S02]  /*9910*/  IMAD.MOV R6, RZ, RZ, -R4 ;  /* 0x000000ffff067224 */ /* 0x000fe400078e0a04 */
[----:B------:R-:W-:Y:S01]  /*9920*/  IMAD R19, R4, UR17, R19 ;  /* 0x0000001104137c24 */ /* 0x000fe2000f8e0213 */
[----:B------:R-:W-:Y:S01]  /*9930*/  LOP3.LUT R4, R9, UR15, RZ, 0xc0, !PT ;  /* 0x0000000f09047c12 */ /* 0x000fe2000f8ec0ff */
[----:B-1----:R-:W-:-:S02]  /*9940*/  @P1 IMAD R14, R20, R21, R13 ;  /* 0x00000015140e1224 */ /* 0x002fc400078e020d */
[----:B------:R-:W-:Y:S01]  /*9950*/  IMAD R15, R6, UR4, R15 ;  /* 0x00000004060f7c24 */ /* 0x000fe2000f8e020f */
[----:B------:R-:W-:Y:S01]  /*9960*/  ULDC UR4, c[0x0][0x8a8] ;  /* 0x00022a0000047ab9 */ /* 0x000fe20000000800 */
[----:B------:R-:W-:Y:S02]  /*9970*/  IMAD R14, R19, UR5, R14 ;  /* 0x00000005130e7c24 */ /* 0x000fe4000f8e020e */
[--C-:B------:R-:W-:Y:S01]  /*9980*/  IMAD R15, R15, UR4, R4.reuse ;  /* 0x000000040f0f7c24 */ /* 0x100fe2000f8e0204 */
[----:B------:R-:W-:Y:S01]  /*9990*/  PRMT R4, R5, 0x7610, R4 ;  /* 0x0000761005047816 */ /* 0x000fe20000000004 */
[----:B------:R-:W-:-:S03]  /*99a0*/  IMAD.MOV.U32 R6, RZ, RZ, R8 ;  /* 0x000000ffff067224 */ /* 0x000fc600078e0008 */
[----:B------:R-:W-:Y:S02]  /*99b0*/  SEL R7, R15, R14, !P1 ;  /* 0x0000000e0f077207 */ /* 0x000fe40004800000 */
[----:B------:R-:W-:-:S07]  /*99c0*/  SEL R13, R14, R15, !P1 ;  /* 0x0000000f0e0d7207 */ /* 0x000fce0004800000 */
.L_x_218:
[----:B------:R-:W-:Y:S05]  /*99d0*/  BSYNC B1 ;  /* 0x0000000000017941 */ /* 0x000fea0003800000 */
.L_x_217:
[----:B------:R-:W-:-:S13]  /*99e0*/  LOP3.LUT P1, RZ, R4, 0xff, RZ, 0xc0, !PT ;  /* 0x000000ff04ff7812 */ /* 0x000fda000782c0ff */
[----:B------:R-:W-:Y:S05]  /*99f0*/  @P1 BRA `(.L_x_221) ;  /* 0xfffffff400401947 */ /* 0x000fea000383ffff */
[----:B------:R-:W-:Y:S05]  /*9a00*/  BSYNC B0 ;  /* 0x0000000000007941 */ /* 0x000fea0003800000 */
.L_x_209:
[----:B------:R-:W-:-:S03]  /*9a10*/  UMOV UR4, 0xffffffff ;  /* 0xffffffff00047882 */ /* 0x000fc60000000000 */
[----:B------:R-:W-:Y:S05]  /*9a20*/  BRA.DIV UR4, `(.L_x_222) ;  /* 0x0000000a04cc7947 */ /* 0x000fea000b800000 */
[----:B------:R-:W-:-:S13]  /*9a30*/  ELECT P6, URZ, PT ;  /* 0x00000000003f782f */ /* 0x000fda00038c0000 */
.L_x_253:
[----:B------:R-:W-:Y:S05]  /*9a40*/  @!P6 BRA `(.L_x_10) ;  /* 0x0000000000a4e947 */ /* 0x000fea0003800000 */
[----:B------:R-:W-:-:S04]  /*9a50*/  LOP3.LUT R22, R22, 0x2, RZ, 0xfc, !PT ;  /* 0x0000000216167812 */ /* 0x000fc800078efcff */
[----:B------:R-:W-:-:S13]  /*9a60*/  ISETP.NE.AND P0, PT, R22, 0x3, PT ;  /* 0x000000031600780c */ /* 0x000fda0003f05270 */
[----:B------:R-:W-:Y:S05]  /*9a70*/  @!P0 BRA `(.L_x_223) ;  /* 0x0000000000048947 */ /* 0x000fea0003800000 */
[----:B------:R-:W-:Y:S01]  /*9a80*/  BPT.TRAP 0x1 ;  /* 0x000000040000795c */ /* 0x000fe20000300000 */
.L_x_223:
[----:B------:R-:W1:Y:S01]  /*9a90*/  S2R R5, SR_CgaCtaId ;  /* 0x0000000000057919 */ /* 0x000e620000008800 */
[----:B------:R-:W-:Y:S02]  /*9aa0*/  MOV R2, 0x400 ;  /* 0x0000040000027802 */ /* 0x000fe40000000f00 */
[----:B------:R-:W-:Y:S02]  /*9ab0*/  SHF.L.U32 R4, R3, 0x1f, RZ ;  /* 0x0000001f03047819 */ /* 0x000fe400000006ff */
[----:B-1----:R-:W-:-:S04]  /*9ac0*/  LEA R5, R5, R2, 0x18 ;  /* 0x0000000205057211 */ /* 0x002fc800078ec0ff */
[----:B------:R-:W-:-:S05]  /*9ad0*/  IADD3 R5, R5, 0x20, RZ ;  /* 0x0000002005057810 */ /* 0x000fca0007ffe0ff */
[C---:B------:R-:W-:Y:S01]  /*9ae0*/  IMAD R7, R0.reuse, 0x8, R5 ;  /* 0x0000000800077824 */ /* 0x040fe200078e0205 */
[----:B------:R-:W-:-:S03]  /*9af0*/  IADD3 R0, R0, 0x1, RZ ;  /* 0x0000000100007810 */ /* 0x000fc60007ffe0ff */
[----:B------:R-:W1:Y:S01]  /*9b00*/  SYNCS.PHASECHK.TRANS64.TRYWAIT P0, [R7+URZ], R4 ;  /* 0x00000004070075a7 */ /* 0x000e62000800017f */
[----:B------:R-:W-:-:S04]  /*9b10*/  ISETP.NE.AND P1, PT, R0, 0x4, PT ;  /* 0x000000040000780c */ /* 0x000fc80003f25270 */
[----:B------:R-:W-:Y:S02]  /*9b20*/  SEL R2, RZ, 0x1, P1 ;  /* 0x00000001ff027807 */ /* 0x000fe40000800000 */
[----:B------:R-:W-:Y:S02]  /*9b30*/  SEL R0, R0, RZ, P1 ;  /* 0x000000ff00007207 */ /* 0x000fe40000800000 */
[----:B------:R-:W-:-:S03]  /*9b40*/  LOP3.LUT R9, R3, R2, RZ, 0x3c, !PT ;  /* 0x0000000203097212 */ /* 0x000fc600078e3cff */
[----:B------:R-:W-:Y:S01]  /*9b50*/  IMAD R6, R0, 0x8, R5 ;  /* 0x0000000800067824 */ /* 0x000fe200078e0205 */
[----:B------:R-:W-:Y:S01]  /*9b60*/  SHF.L.U32 R3, R9, 0x1f, RZ ;  /* 0x0000001f09037819 */ /* 0x000fe200000006ff */
[----:B-1----:R-:W-:Y:S06]  /*9b70*/  @!P0 BRA `(.L_x_224) ;  /* 0x0000000800988947 */ /* 0x002fec0003800000 */
.L_x_254:
[----:B------:R-:W2:Y:S01]  /*9b80*/  SYNCS.PHASECHK.TRANS64.TRYWAIT P0, [R6+URZ], R3 ;  /* 0x00000003060075a7 */ /* 0x000ea2000800017f */
[----:B------:R-:W-:-:S04]  /*9b90*/  IADD3 R0, R0, 0x1, RZ ;  /* 0x0000000100007810 */ /* 0x000fc80007ffe0ff */
[----:B------:R-:W-:-:S04]  /*9ba0*/  ISETP.NE.AND P1, PT, R0, 0x4, PT ;  /* 0x000000040000780c */ /* 0x000fc80003f25270 */
[----:B------:R-:W-:Y:S02]  /*9bb0*/  SEL R2, RZ, 0x1, P1 ;  /* 0x00000001ff027807 */ /* 0x000fe40000800000 */
[----:B------:R-:W-:Y:S02]  /*9bc0*/  SEL R0, R0, RZ, P1 ;  /* 0x000000ff00007207 */ /* 0x000fe40000800000 */
[----:B------:R-:W-:-:S03]  /*9bd0*/  LOP3.LUT R9, R9, R2, RZ, 0x3c, !PT ;  /* 0x0000000209097212 */ /* 0x000fc600078e3cff */
[----:B-1----:R-:W-:Y:S01]  /*9be0*/  IMAD R7, R0, 0x8, R5 ;  /* 0x0000000800077824 */ /* 0x002fe200078e0205 */
[----:B------:R-:W-:Y:S01]  /*9bf0*/  SHF.L.U32 R4, R9, 0x1f, RZ ;  /* 0x0000001f09047819 */ /* 0x000fe200000006ff */
[----:B--2---:R-:W-:Y:S06]  /*9c00*/  @!P0 BRA `(.L_x_225) ;  /* 0x0000000800888947 */ /* 0x004fec0003800000 */
.L_x_255:
[----:B------:R-:W2:Y:S01]  /*9c10*/  SYNCS.PHASECHK.TRANS64.TRYWAIT P0, [R7+URZ], R4 ;  /* 0x00000004070075a7 */ /* 0x000ea2000800017f */
[----:B------:R-:W-:-:S04]  /*9c20*/  IADD3 R0, R0, 0x1, RZ ;  /* 0x0000000100007810 */ /* 0x000fc80007ffe0ff */
[----:B------:R-:W-:-:S04]  /*9c30*/  ISETP.NE.AND P1, PT, R0, 0x4, PT ;  /* 0x000000040000780c */ /* 0x000fc80003f25270 */
[----:B------:R-:W-:Y:S02]  /*9c40*/  SEL R2, RZ, 0x1, P1 ;  /* 0x00000001ff027807 */ /* 0x000fe40000800000 */
[----:B------:R-:W-:Y:S02]  /*9c50*/  SEL R0, R0, RZ, P1 ;  /* 0x000000ff00007207 */ /* 0x000fe40000800000 */
[----:B------:R-:W-:Y:S01]  /*9c60*/  LOP3.LUT R2, R9, R2, RZ, 0x3c, !PT ;  /* 0x0000000209027212 */ /* 0x000fe200078e3cff */
[----:B--2---:R-:W-:Y:S06]  /*9c70*/  @!P0 BRA `(.L_x_226) ;  /* 0x0000000800808947 */ /* 0x004fec0003800000 */
.L_x_256:
[----:B------:R-:W-:Y:S01]  /*9c80*/  IMAD R5, R0, 0x8, R5 ;  /* 0x0000000800057824 */ /* 0x000fe200078e0205 */
[----:B------:R-:W-:-:S07]  /*9c90*/  SHF.L.U32 R0, R2, 0x1f, RZ ;  /* 0x0000001f02007819 */ /* 0x000fce00000006ff */
.L_x_227:
[----:B---3--:R3:W4:Y:S02]  /*9ca0*/  SYNCS.PHASECHK.TRANS64.TRYWAIT P0, [R5+URZ], R0 ;  /* 0x00000000050075a7 */ /* 0x008724000800017f */
[----:B----4-:R-:W-:Y:S05]  /*9cb0*/  @!P0 NANOSLEEP.SYNCS 0x989680 ;  /* 0x009896800000895d */ /* 0x010fea0003900000 */
[----:B------:R-:W4:Y:S02]  /*9cc0*/  @!P0 SYNCS.PHASECHK.TRANS64 P0, [R5+URZ], R0 ;  /* 0x00000000050085a7 */ /* 0x000f24000800007f */
[----:B----4-:R-:W-:Y:S05]  /*9cd0*/  @!P0 BRA `(.L_x_227) ;  /* 0xfffffffc00f08947 */ /* 0x010fea000383ffff */
.L_x_10:
[----:B------:R-:W-:Y:S05]  /*9ce0*/  BSYNC B6 ;  /* 0x0000000000067941 */ /* 0x000fea0003800000 */
.L_x_8:
[----:B------:R-:W-:Y:S05]  /*9cf0*/  EXIT ;  /* 0x000000000000794d */ /* 0x000fea0003800000 */
.L_x_23:
[----:B----4-:R4:W1:Y:S02]  /*9d00*/  SYNCS.PHASECHK.TRANS64.TRYWAIT P1, [R3+URZ], R0 ;  /* 0x00000000030075a7 */ /* 0x010864000802017f */
[----:B-1----:R-:W-:Y:S05]  /*9d10*/  @!P1 NANOSLEEP.SYNCS 0x989680 ;  /* 0x009896800000995d */ /* 0x002fea0003900000 */
[----:B------:R-:W1:Y:S02]  /*9d20*/  @!P1 SYNCS.PHASECHK.TRANS64 P1, [R3+URZ], R0 ;  /* 0x00000000030095a7 */ /* 0x000e64000802007f */
[----:B-1----:R-:W-:Y:S05]  /*9d30*/  @!P1 BRA `(.L_x_23) ;  /* 0xfffffffc00f09947 */ /* 0x002fea000383ffff */
[----:B------:R-:W-:Y:S05]  /*9d40*/  BRA `(.L_x_22) ;  /* 0xffffff78008c7947 */ /* 0x000fea000383ffff */
.L_x_28:
[----:B--2---:R-:W-:-:S04]  /*9d50*/  MOV R4, UR4 ;  /* 0x0000000400047c02 */ /* 0x004fc80008000f00 */
[----:B------:R2:W3:Y:S03]  /*9d60*/  SYNCS.PHASECHK.TRANS64.TRYWAIT P1, [R4+URZ], R3 ;  /* 0x00000003040075a7 */ /* 0x0004e6000802017f */
[----:B---3--:R-:W-:Y:S05]  /*9d70*/  @!P1 NANOSLEEP.SYNCS 0x989680 ;  /* 0x009896800000995d */ /* 0x008fea0003900000 */
[----:B------:R-:W3:Y:S02]  /*9d80*/  @!P1 SYNCS.PHASECHK.TRANS64 P1, [R4+URZ], R3 ;  /* 0x00000003040095a7 */ /* 0x000ee4000802007f */
[----:B---3--:R-:W-:Y:S05]  /*9d90*/  @!P1 BRA `(.L_x_28) ;  /* 0xfffffffc00ec9947 */ /* 0x008fea000383ffff */
[----:B------:R-:W-:Y:S05]  /*9da0*/  BRA `(.L_x_27) ;  /* 0xffffff7c006c7947 */ /* 0x000fea000383ffff */
.L_x_50:
[----:B-1----:R-:W-:-:S04]  /*9db0*/  IMAD.U32 R5, RZ, RZ, UR45 ;  /* 0x0000002dff057e24 */ /* 0x002fc8000f8e00ff */
[----:B------:R1:W2:Y:S03]  /*9dc0*/  SYNCS.PHASECHK.TRANS64.TRYWAIT P0, [R5+URZ+0x40], R4 ;  /* 0x00004004050075a7 */ /* 0x0002a6000800017f */
[----:B--2---:R-:W-:Y:S05]  /*9dd0*/  @!P0 NANOSLEEP.SYNCS 0x989680 ;  /* 0x009896800000895d */ /* 0x004fea0003900000 */
[----:B------:R-:W2:Y:S02]  /*9de0*/  @!P0 SYNCS.PHASECHK.TRANS64 P0, [R5+URZ+0x40], R4 ;  /* 0x00004004050085a7 */ /* 0x000ea4000800007f */
[----:B--2---:R-:W-:Y:S05]  /*9df0*/  @!P0 BRA `(.L_x_50) ;  /* 0xfffffffc00ec8947 */ /* 0x004fea000383ffff */
[----:B------:R-:W-:Y:S05]  /*9e00*/  BRA `(.L_x_228) ;  /* 0xffffff8c003c7947 */ /* 0x000fea000383ffff */
.L_x_61:
[----:B-1----:R1:W2:Y:S02]  /*9e10*/  SYNCS.PHASECHK.TRANS64.TRYWAIT P2, [R25+URZ+0x40], R26 ;  /* 0x0000401a190075a7 */ /* 0x0022a4000804017f */
[----:B--2---:R-:W-:Y:S05]  /*9e20*/  @!P2 NANOSLEEP.SYNCS 0x989680 ;  /* 0x009896800000a95d */ /* 0x004fea0003900000 */
[----:B------:R-:W2:Y:S02]  /*9e30*/  @!P2 SYNCS.PHASECHK.TRANS64 P2, [R25+URZ+0x40], R26 ;  /* 0x0000401a1900a5a7 */ /* 0x000ea4000804007f */
[----:B--2---:R-:W-:Y:S05]  /*9e40*/  @!P2 BRA `(.L_x_61) ;  /* 0xfffffffc00f0a947 */ /* 0x004fea000383ffff */
[----:B------:R-:W-:Y:S05]  /*9e50*/  BRA `(.L_x_229) ;  /* 0xffffff9400647947 */ /* 0x000fea000383ffff */
.L_x_71:
[----:B-1----:R1:W2:Y:S02]  /*9e60*/  SYNCS.PHASECHK.TRANS64.TRYWAIT P2, [R24+URZ+0x40], R25 ;  /* 0x00004019180075a7 */ /* 0x0022a4000804017f */
[----:B--2---:R-:W-:Y:S05]  /*9e70*/  @!P2 NANOSLEEP.SYNCS 0x989680 ;  /* 0x009896800000a95d */ /* 0x004fea0003900000 */
[----:B------:R-:W2:Y:S02]  /*9e80*/  @!P2 SYNCS.PHASECHK.TRANS64 P2, [R24+URZ+0x40], R25 ;  /* 0x000040191800a5a7 */ /* 0x000ea4000804007f */
[----:B--2---:R-:W-:Y:S05]  /*9e90*/  @!P2 BRA `(.L_x_71) ;  /* 0xfffffffc00f0a947 */ /* 0x004fea000383ffff */
[----:B------:R-:W-:Y:S05]  /*9ea0*/  BRA `(.L_x_230) ;  /* 0xffffff9c00147947 */ /* 0x000fea000383ffff */
.L_x_81:
[----:B-1----:R1:W2:Y:S02]  /*9eb0*/  SYNCS.PHASECHK.TRANS64.TRYWAIT P2, [R25+URZ+0x40], R24 ;  /* 0x00004018190075a7 */ /* 0x0022a4000804017f */
[----:B--2---:R-:W-:Y:S05]  /*9ec0*/  @!P2 NANOSLEEP.SYNCS 0x989680 ;  /* 0x009896800000a95d */ /* 0x004fea0003900000 */
[----:B------:R-:W2:Y:S02]  /*9ed0*/  @!P2 SYNCS.PHASECHK.TRANS64 P2, [R25+URZ+0x40], R24 ;  /* 0x000040181900a5a7 */ /* 0x000ea4000804007f */
[----:B--2---:R-:W-:Y:S05]  /*9ee0*/  @!P2 BRA `(.L_x_81) ;  /* 0xfffffffc00f0a947 */ /* 0x004fea000383ffff */
[----:B------:R-:W-:Y:S05]  /*9ef0*/  BRA `(.L_x_231) ;  /* 0xffffffa000cc7947 */ /* 0x000fea000383ffff */
.L_x_91:
[----:B-1----:R1:W2:Y:S02]  /*9f00*/  SYNCS.PHASECHK.TRANS64.TRYWAIT P2, [R24+URZ+0x40], R25 ;  /* 0x00004019180075a7 */ /* 0x0022a4000804017f */
[----:B--2---:R-:W-:Y:S05]  /*9f10*/  @!P2 NANOSLEEP.SYNCS 0x989680 ;  /* 0x009896800000a95d */ /* 0x004fea0003900000 */
[----:B------:R-:W2:Y:S02]  /*9f20*/  @!P2 SYNCS.PHASECHK.TRANS64 P2, [R24+URZ+0x40], R25 ;  /* 0x000040191800a5a7 */ /* 0x000ea4000804007f */
[----:B--2---:R-:W-:Y:S05]  /*9f30*/  @!P2 BRA `(.L_x_91) ;  /* 0xfffffffc00f0a947 */ /* 0x004fea000383ffff */
[----:B------:R-:W-:Y:S05]  /*9f40*/  BRA `(.L_x_232) ;  /* 0xffffffa800887947 */ /* 0x000fea000383ffff */
.L_x_101:
[----:B-1----:R1:W2:Y:S02]  /*9f50*/  SYNCS.PHASECHK.TRANS64.TRYWAIT P2, [R21+URZ+0x40], R24 ;  /* 0x00004018150075a7 */ /* 0x0022a4000804017f */
[----:B--2---:R-:W-:Y:S05]  /*9f60*/  @!P2 NANOSLEEP.SYNCS 0x989680 ;  /* 0x009896800000a95d */ /* 0x004fea0003900000 */
[----:B------:R-:W2:Y:S02]  /*9f70*/  @!P2 SYNCS.PHASECHK.TRANS64 P2, [R21+URZ+0x40], R24 ;  /* 0x000040181500a5a7 */ /* 0x000ea4000804007f */
[----:B--2---:R-:W-:Y:S05]  /*9f80*/  @!P2 BRA `(.L_x_101) ;  /* 0xfffffffc00f0a947 */ /* 0x004fea000383ffff */
[----:B------:R-:W-:Y:S05]  /*9f90*/  BRA `(.L_x_233) ;  /* 0xffffffb0003c7947 */ /* 0x000fea000383ffff */
.L_x_111:
[----:B-1----:R1:W2:Y:S02]  /*9fa0*/  SYNCS.PHASECHK.TRANS64.TRYWAIT P2, [R21+URZ+0x40], R24 ;  /* 0x00004018150075a7 */ /* 0x0022a4000804017f */
[----:B--2---:R-:W-:Y:S05]  /*9fb0*/  @!P2 NANOSLEEP.SYNCS 0x989680 ;  /* 0x009896800000a95d */ /* 0x004fea0003900000 */
[----:B------:R-:W2:Y:S02]  /*9fc0*/  @!P2 SYNCS.PHASECHK.TRANS64 P2, [R21+URZ+0x40], R24 ;  /* 0x000040181500a5a7 */ /* 0x000ea4000804007f */
[----:B--2---:R-:W-:Y:S05]  /*9fd0*/  @!P2 BRA `(.L_x_111) ;  /* 0xfffffffc00f0a947 */ /* 0x004fea000383ffff */
[----:B------:R-:W-:Y:S05]  /*9fe0*/  BRA `(.L_x_234) ;  /* 0xffffffb400f07947 */ /* 0x000fea000383ffff */
.L_x_121:
[----:B--2---:R2:W3:Y:S02]  /*9ff0*/  SYNCS.PHASECHK.TRANS64.TRYWAIT P2, [R21+URZ+0x40], R32 ;  /* 0x00004020150075a7 */ /* 0x0044e4000804017f */
[----:B---3--:R-:W-:Y:S05]  /*a000*/  @!P2 NANOSLEEP.SYNCS 0x989680 ;  /* 0x009896800000a95d */ /* 0x008fea0003900000 */
[----:B------:R-:W3:Y:S02]  /*a010*/  @!P2 SYNCS.PHASECHK.TRANS64 P2, [R21+URZ+0x40], R32 ;  /* 0x000040201500a5a7 */ /* 0x000ee4000804007f */
[----:B---3--:R-:W-:Y:S05]  /*a020*/  @!P2 BRA `(.L_x_121) ;  /* 0xfffffffc00f0a947 */ /* 0x008fea000383ffff */
[----:B------:R-:W-:Y:S05]  /*a030*/  BRA `(.L_x_235) ;  /* 0xffffffbc00a47947 */ /* 0x000fea000383ffff */
.L_x_141:
[----:B-1----:R-:W-:-:S04]  /*a040*/  MOV R3, UR4 ;  /* 0x0000000400037c02 */ /* 0x002fc80008000f00 */
[----:B------:R1:W2:Y:S03]  /*a050*/  SYNCS.PHASECHK.TRANS64.TRYWAIT P0, [R3+URZ+0x88], R0 ;  /* 0x00008800030075a7 */ /* 0x0002a6000800017f */
[----:B--2---:R-:W-:Y:S05]  /*a060*/  @!P0 NANOSLEEP.SYNCS 0x989680 ;  /* 0x009896800000895d */ /* 0x004fea0003900000 */
[----:B------:R-:W2:Y:S02]  /*a070*/  @!P0 SYNCS.PHASECHK.TRANS64 P0, [R3+URZ+0x88], R0 ;  /* 0x00008800030085a7 */ /* 0x000ea4000800007f */
[----:B--2---:R-:W-:Y:S05]  /*a080*/  @!P0 BRA `(.L_x_141) ;  /* 0xfffffffc00ec8947 */ /* 0x004fea000383ffff */
[----:B------:R-:W-:Y:S05]  /*a090*/  BRA `(.L_x_140) ;  /* 0xffffffd400347947 */ /* 0x000fea000383ffff */
.L_x_150:
[----:B-1----:R-:W-:-:S04]  /*a0a0*/  IMAD.U32 R5, RZ, RZ, UR13 ;  /* 0x0000000dff057e24 */ /* 0x002fc8000f8e00ff */
[----:B------:R1:W2:Y:S03]  /*a0b0*/  SYNCS.PHASECHK.TRANS64.TRYWAIT P1, [R5+URZ+0x60], R4 ;  /* 0x00006004050075a7 */ /* 0x0002a6000802017f */
[----:B--2---:R-:W-:Y:S05]  /*a0c0*/  @!P1 NANOSLEEP.SYNCS 0x989680 ;  /* 0x009896800000995d */ /* 0x004fea0003900000 */
[----:B------:R-:W2:Y:S02]  /*a0d0*/  @!P1 SYNCS.PHASECHK.TRANS64 P1, [R5+URZ+0x60], R4 ;  /* 0x00006004050095a7 */ /* 0x000ea4000802007f */
[----:B--2---:R-:W-:Y:S05]  /*a0e0*/  @!P1 BRA `(.L_x_150) ;  /* 0xfffffffc00ec9947 */ /* 0x004fea000383ffff */
[----:B------:R-:W-:Y:S05]  /*a0f0*/  BRA `(.L_x_236) ;  /* 0xffffffd8001c7947 */ /* 0x000fea000383ffff */
.L_x_156:
[----:B-12---:R-:W-:-:S04]  /*a100*/  MOV R5, UR13 ;  /* 0x0000000d00057c02 */ /* 0x006fc80008000f00 */
[----:B------:R1:W2:Y:S03]  /*a110*/  SYNCS.PHASECHK.TRANS64.TRYWAIT P1, [R5+URZ+0x68], R4 ;  /* 0x00006804050075a7 */ /* 0x0002a6000802017f */
[----:B--2---:R-:W-:Y:S05]  /*a120*/  @!P1 NANOSLEEP.SYNCS 0x989680 ;  /* 0x009896800000995d */ /* 0x004fea0003900000 */
[----:B------:R-:W2:Y:S02]  /*a130*/  @!P1 SYNCS.PHASECHK.TRANS64 P1, [R5+URZ+0x68], R4 ;  /* 0x00006804050095a7 */ /* 0x000ea4000802007f */
[----:B--2---:R-:W-:Y:S05]  /*a140*/  @!P1 BRA `(.L_x_156) ;  /* 0xfffffffc00ec9947 */ /* 0x004fea000383ffff */
[----:B------:R-:W-:Y:S05]  /*a150*/  BRA `(.L_x_237) ;  /* 0xffffffd800647947 */ /* 0x000fea000383ffff */
.L_x_162:
[----:B-123--:R-:W-:-:S04]  /*a160*/  IMAD.U32 R5, RZ, RZ, UR13 ;  /* 0x0000000dff057e24 */ /* 0x00efc8000f8e00ff */
[----:B------:R1:W2:Y:S03]  /*a170*/  SYNCS.PHASECHK.TRANS64.TRYWAIT P1, [R5+URZ+0x70], R4 ;  /* 0x00007004050075a7 */ /* 0x0002a6000802017f */
[----:B--2---:R-:W-:Y:S05]  /*a180*/  @!P1 NANOSLEEP.SYNCS 0x989680 ;  /* 0x009896800000995d */ /* 0x004fea0003900000 */
[----:B------:R-:W2:Y:S02]  /*a190*/  @!P1 SYNCS.PHASECHK.TRANS64 P1, [R5+URZ+0x70], R4 ;  /* 0x00007004050095a7 */ /* 0x000ea4000802007f */
[----:B--2---:R-:W-:Y:S05]  /*a1a0*/  @!P1 BRA `(.L_x_162) ;  /* 0xfffffffc00ec9947 */ /* 0x004fea000383ffff */
[----:B------:R-:W-:Y:S05]  /*a1b0*/  BRA `(.L_x_238) ;  /* 0xffffffd800b47947 */ /* 0x000fea000383ffff */
.L_x_168:
[----:B-1234-:R-:W-:-:S04]  /*a1c0*/  MOV R5, UR13 ;  /* 0x0000000d00057c02 */ /* 0x01efc80008000f00 */
[----:B------:R1:W2:Y:S03]  /*a1d0*/  SYNCS.PHASECHK.TRANS64.TRYWAIT P1, [R5+URZ+0x78], R4 ;  /* 0x00007804050075a7 */ /* 0x0002a6000802017f */
[----:B--2---:R-:W-:Y:S05]  /*a1e0*/  @!P1 NANOSLEEP.SYNCS 0x989680 ;  /* 0x009896800000995d */ /* 0x004fea0003900000 */
[----:B------:R-:W2:Y:S02]  /*a1f0*/  @!P1 SYNCS.PHASECHK.TRANS64 P1, [R5+URZ+0x78], R4 ;  /* 0x00007804050095a7 */ /* 0x000ea4000802007f */
[----:B--2---:R-:W-:Y:S05]  /*a200*/  @!P1 BRA `(.L_x_168) ;  /* 0xfffffffc00ec9947 */ /* 0x004fea000383ffff */
[----:B------:R-:W-:Y:S05]  /*a210*/  BRA `(.L_x_239) ;  /* 0xffffffdc00047947 */ /* 0x000fea000383ffff */
.L_x_174:
[----:B-1234-:R-:W-:-:S04]  /*a220*/  IMAD.U32 R5, RZ, RZ, UR13 ;  /* 0x0000000dff057e24 */ /* 0x01efc8000f8e00ff */
[----:B------:R1:W2:Y:S03]  /*a230*/  SYNCS.PHASECHK.TRANS64.TRYWAIT P1, [R5+URZ+0x60], R4 ;  /* 0x00006004050075a7 */ /* 0x0002a6000802017f */
[----:B--2---:R-:W-:Y:S05]  /*a240*/  @!P1 NANOSLEEP.SYNCS 0x989680 ;  /* 0x009896800000995d */ /* 0x004fea0003900000 */
[----:B------:R-:W2:Y:S02]  /*a250*/  @!P1 SYNCS.PHASECHK.TRANS64 P1, [R5+URZ+0x60], R4 ;  /* 0x00006004050095a7 */ /* 0x000ea4000802007f */
[----:B--2---:R-:W-:Y:S05]  /*a260*/  @!P1 BRA `(.L_x_174) ;  /* 0xfffffffc00ec9947 */ /* 0x004fea000383ffff */
[----:B------:R-:W-:Y:S05]  /*a270*/  BRA `(.L_x_240) ;  /* 0xffffffdc00587947 */ /* 0x000fea000383ffff */
.L_x_180:
[----:B-1234-:R-:W-:-:S04]  /*a280*/  MOV R5, UR13 ;  /* 0x0000000d00057c02 */ /* 0x01efc80008000f00 */
[----:B------:R1:W2:Y:S03]  /*a290*/  SYNCS.PHASECHK.TRANS64.TRYWAIT P1, [R5+URZ+0x68], R4 ;  /* 0x00006804050075a7 */ /* 0x0002a6000802017f */
[----:B--2---:R-:W-:Y:S05]  /*a2a0*/  @!P1 NANOSLEEP.SYNCS 0x989680 ;  /* 0x009896800000995d */ /* 0x004fea0003900000 */
[----:B------:R-:W2:Y:S02]  /*a2b0*/  @!P1 SYNCS.PHASECHK.TRANS64 P1, [R5+URZ+0x68], R4 ;  /* 0x00006804050095a7 */ /* 0x000ea4000802007f */
[----:B--2---:R-:W-:Y:S05]  /*a2c0*/  @!P1 BRA `(.L_x_180) ;  /* 0xfffffffc00ec9947 */ /* 0x004fea000383ffff */
[----:B------:R-:W-:Y:S05]  /*a2d0*/  BRA `(.L_x_241) ;  /* 0xffffffdc009c7947 */ /* 0x000fea000383ffff */
.L_x_186:
[----:B-1234-:R-:W-:-:S04]  /*a2e0*/  IMAD.U32 R5, RZ, RZ, UR13 ;  /* 0x0000000dff057e24 */ /* 0x01efc8000f8e00ff */
[----:B------:R1:W2:Y:S03]  /*a2f0*/  SYNCS.PHASECHK.TRANS64.TRYWAIT P1, [R5+URZ+0x70], R4 ;  /* 0x00007004050075a7 */ /* 0x0002a6000802017f */
[----:B--2---:R-:W-:Y:S05]  /*a300*/  @!P1 NANOSLEEP.SYNCS 0x989680 ;  /* 0x009896800000995d */ /* 0x004fea0003900000 */
[----:B------:R-:W2:Y:S02]  /*a310*/  @!P1 SYNCS.PHASECHK.TRANS64 P1, [R5+URZ+0x70], R4 ;  /* 0x00007004050095a7 */ /* 0x000ea4000802007f */
[----:B--2---:R-:W-:Y:S05]  /*a320*/  @!P1 BRA `(.L_x_186) ;  /* 0xfffffffc00ec9947 */ /* 0x004fea000383ffff */
[----:B------:R-:W-:Y:S05]  /*a330*/  BRA `(.L_x_242) ;  /* 0xffffffdc00e07947 */ /* 0x000fea000383ffff */
.L_x_192:
[----:B-1234-:R-:W-:-:S04]  /*a340*/  MOV R5, UR13 ;  /* 0x0000000d00057c02 */ /* 0x01efc80008000f00 */
[----:B------:R1:W2:Y:S03]  /*a350*/  SYNCS.PHASECHK.TRANS64.TRYWAIT P1, [R5+URZ+0x78], R4 ;  /* 0x00007804050075a7 */ /* 0x0002a6000802017f */
[----:B--2---:R-:W-:Y:S05]  /*a360*/  @!P1 NANOSLEEP.SYNCS 0x989680 ;  /* 0x009896800000995d */ /* 0x004fea0003900000 */
[----:B------:R-:W2:Y:S02]  /*a370*/  @!P1 SYNCS.PHASECHK.TRANS64 P1, [R5+URZ+0x78], R4 ;  /* 0x00007804050095a7 */ /* 0x000ea4000802007f */
[----:B--2---:R-:W-:Y:S05]  /*a380*/  @!P1 BRA `(.L_x_192) ;  /* 0xfffffffc00ec9947 */ /* 0x004fea000383ffff */
[----:B------:R-:W-:Y:S05]  /*a390*/  BRA `(.L_x_243) ;  /* 0xffffffe000247947 */ /* 0x000fea000383ffff */
.L_x_202:
[----:B------:R1:W1:Y:S02]  /*a3a0*/  SYNCS.PHASECHK.TRANS64.TRYWAIT P0, [R0+URZ+0x60], R3 ;  /* 0x00006003000075a7 */ /* 0x000264000800017f */
[----:B-1----:R-:W-:Y:S05]  /*a3b0*/  @!P0 NANOSLEEP.SYNCS 0x989680 ;  /* 0x009896800000895d */ /* 0x002fea0003900000 */
[----:B------:R-:W1:Y:S02]  /*a3c0*/  @!P0 SYNCS.PHASECHK.TRANS64 P0, [R0+URZ+0x60], R3 ;  /* 0x00006003000085a7 */ /* 0x000e64000800007f */
[----:B-1----:R-:W-:Y:S05]  /*a3d0*/  @!P0 BRA `(.L_x_202) ;  /* 0xfffffffc00f08947 */ /* 0x002fea000383ffff */
[----:B------:R-:W-:Y:S05]  /*a3e0*/  BRA `(.L_x_244) ;  /* 0xffffffe800147947 */ /* 0x000fea000383ffff */
.L_x_204:
[----:B------:R1:W1:Y:S02]  /*a3f0*/  SYNCS.PHASECHK.TRANS64.TRYWAIT P0, [R0+URZ+0x68], R3 ;  /* 0x00006803000075a7 */ /* 0x000264000800017f */
[----:B-1----:R-:W-:Y:S05]  /*a400*/  @!P0 NANOSLEEP.SYNCS 0x989680 ;  /* 0x009896800000895d */ /* 0x002fea0003900000 */
[----:B------:R-:W1:Y:S02]  /*a410*/  @!P0 SYNCS.PHASECHK.TRANS64 P0, [R0+URZ+0x68], R3 ;  /* 0x00006803000085a7 */ /* 0x000e64000800007f */
[----:B-1----:R-:W-:Y:S05]  /*a420*/  @!P0 BRA `(.L_x_204) ;  /* 0xfffffffc00f08947 */ /* 0x002fea000383ffff */
[----:B------:R-:W-:Y:S05]  /*a430*/  BRA `(.L_x_245) ;  /* 0xffffffe800107947 */ /* 0x000fea000383ffff */
.L_x_206:
[----:B------:R1:W1:Y:S02]  /*a440*/  SYNCS.PHASECHK.TRANS64.TRYWAIT P0, [R0+URZ+0x70], R3 ;  /* 0x00007003000075a7 */ /* 0x000264000800017f */
[----:B-1----:R-:W-:Y:S05]  /*a450*/  @!P0 NANOSLEEP.SYNCS 0x989680 ;  /* 0x009896800000895d */ /* 0x002fea0003900000 */
[----:B------:R-:W1:Y:S02]  /*a460*/  @!P0 SYNCS.PHASECHK.TRANS64 P0, [R0+URZ+0x70], R3 ;  /* 0x00007003000085a7 */ /* 0x000e64000800007f */
[----:B-1----:R-:W-:Y:S05]  /*a470*/  @!P0 BRA `(.L_x_206) ;  /* 0xfffffffc00f08947 */ /* 0x002fea000383ffff */
[----:B------:R-:W-:Y:S05]  /*a480*/  BRA `(.L_x_246) ;  /* 0xffffffe8000c7947 */ /* 0x000fea000383ffff */
.L_x_210:
[----:B------:R-:W-:Y:S01]  /*a490*/  BSSY B1, `(.L_x_247) ;  /* 0x0000006000017945 */ /* 0x000fe20003800000 */
[----:B------:R-:W-:-:S07]  /*a4a0*/  IMAD.MOV.U32 R15, RZ, RZ, -0x1 ;  /* 0xffffffffff0f7424 */ /* 0x000fce00078e00ff */
[----:B------:R-:W-:Y:S05]  /*a4b0*/  WARPSYNC.COLLECTIVE R15, `(.L_x_248) ;  /* 0x000000000f0c7348 */ /* 0x000fea0003c00000 */
[----:B------:R-:W-:Y:S02]  /*a4c0*/  ELECT P6, UR62, PT ;  /* 0x00000000003e782f */ /* 0x000fe400038c0000 */
[----:B------:R-:W-:Y:S01]  /*a4d0*/  MOV R14, UR62 ;  /* 0x0000003e000e7c02 */ /* 0x000fe20008000f00 */
[----:B------:R-:W-:Y:S10]  /*a4e0*/  ENDCOLLECTIVE ;  /* 0x000000000000791b */ /* 0x000ff40003800000 */
.L_x_248:
[----:B------:R-:W-:Y:S05]  /*a4f0*/  BSYNC B1 ;  /* 0x0000000000017941 */ /* 0x000fea0003800000 */
.L_x_247:
[----:B------:R-:W-:Y:S05]  /*a500*/  BRA `(.L_x_249) ;  /* 0xffffffe800887947 */ /* 0x000fea000383ffff */
.L_x_213:
[----:B--2---:R2:W3:Y:S02]  /*a510*/  SYNCS.PHASECHK.TRANS64.TRYWAIT P1, [R15+URZ+0x20], R8 ;  /* 0x000020080f0075a7 */ /* 0x0044e4000802017f */
[----:B---3--:R-:W-:Y:S05]  /*a520*/  @!P1 NANOSLEEP.SYNCS 0x989680 ;  /* 0x009896800000995d */ /* 0x008fea0003900000 */
[----:B------:R-:W3:Y:S02]  /*a530*/  @!P1 SYNCS.PHASECHK.TRANS64 P1, [R15+URZ+0x20], R8 ;  /* 0x000020080f0095a7 */ /* 0x000ee4000802007f */
[----:B---3--:R-:W-:Y:S05]  /*a540*/  @!P1 BRA `(.L_x_213) ;  /* 0xfffffffc00f09947 */ /* 0x008fea000383ffff */
[----:B------:R-:W-:Y:S05]  /*a550*/  BRA `(.L_x_250) ;  /* 0xffffffe800bc7947 */ /* 0x000fea000383ffff */
.L_x_222:
[----:B------:R-:W-:Y:S01]  /*a560*/  BSSY B0, `(.L_x_251) ;  /* 0x0000006000007945 */ /* 0x000fe20003800000 */
[----:B------:R-:W-:-:S07]  /*a570*/  MOV R15, 0xffffffff ;  /* 0xffffffff000f7802 */ /* 0x000fce0000000f00 */
[----:B------:R-:W-:Y:S05]  /*a580*/  WARPSYNC.COLLECTIVE R15, `(.L_x_252) ;  /* 0x000000000f0c7348 */ /* 0x000fea0003c00000 */
[----:B------:R-:W-:Y:S02]  /*a590*/  ELECT P6, UR62, PT ;  /* 0x00000000003e782f */ /* 0x000fe400038c0000 */
[----:B------:R-:W-:Y:S01]  /*a5a0*/  MOV R14, UR62 ;  /* 0x0000003e000e7c02 */ /* 0x000fe20008000f00 */
[----:B------:R-:W-:Y:S10]  /*a5b0*/  ENDCOLLECTIVE ;  /* 0x000000000000791b */ /* 0x000ff40003800000 */
.L_x_252:
[----:B------:R-:W-:Y:S05]  /*a5c0*/  BSYNC B0 ;  /* 0x0000000000007941 */ /* 0x000fea0003800000 */
.L_x_251:
[----:B------:R-:W-:Y:S05]  /*a5d0*/  BRA `(.L_x_253) ;  /* 0xfffffff400187947 */ /* 0x000fea000383ffff */
.L_x_224:
[----:B-1----:R1:W2:Y:S02]  /*a5e0*/  SYNCS.PHASECHK.TRANS64.TRYWAIT P0, [R7+URZ], R4 ;  /* 0x00000004070075a7 */ /* 0x0022a4000800017f */
[----:B--2---:R-:W-:Y:S05]  /*a5f0*/  @!P0 NANOSLEEP.SYNCS 0x989680 ;  /* 0x009896800000895d */ /* 0x004fea0003900000 */
[----:B------:R-:W2:Y:S02]  /*a600*/  @!P0 SYNCS.PHASECHK.TRANS64 P0, [R7+URZ], R4 ;  /* 0x00000004070085a7 */ /* 0x000ea4000800007f */
[----:B--2---:R-:W-:Y:S05]  /*a610*/  @!P0 BRA `(.L_x_224) ;  /* 0xfffffffc00f08947 */ /* 0x004fea000383ffff */
[----:B------:R-:W-:Y:S05]  /*a620*/  BRA `(.L_x_254) ;  /* 0xfffffff400547947 */ /* 0x000fea000383ffff */
.L_x_225:
[----:B-1----:R1:W2:Y:S02]  /*a630*/  SYNCS.PHASECHK.TRANS64.TRYWAIT P0, [R6+URZ], R3 ;  /* 0x00000003060075a7 */ /* 0x0022a4000800017f */
[----:B--2---:R-:W-:Y:S05]  /*a640*/  @!P0 NANOSLEEP.SYNCS 0x989680 ;  /* 0x009896800000895d */ /* 0x004fea0003900000 */
[----:B------:R-:W2:Y:S02]  /*a650*/  @!P0 SYNCS.PHASECHK.TRANS64 P0, [R6+URZ], R3 ;  /* 0x00000003060085a7 */ /* 0x000ea4000800007f */
[----:B--2---:R-:W-:Y:S05]  /*a660*/  @!P0 BRA `(.L_x_225) ;  /* 0xfffffffc00f08947 */ /* 0x004fea000383ffff */
[----:B------:R-:W-:Y:S05]  /*a670*/  BRA `(.L_x_255) ;  /* 0xfffffff400647947 */ /* 0x000fea000383ffff */
.L_x_226:
[----:B--2---:R2:W3:Y:S02]  /*a680*/  SYNCS.PHASECHK.TRANS64.TRYWAIT P0, [R7+URZ], R4 ;  /* 0x00000004070075a7 */ /* 0x0044e4000800017f */
[----:B---3--:R-:W-:Y:S05]  /*a690*/  @!P0 NANOSLEEP.SYNCS 0x989680 ;  /* 0x009896800000895d */ /* 0x008fea0003900000 */
[----:B------:R-:W3:Y:S02]  /*a6a0*/  @!P0 SYNCS.PHASECHK.TRANS64 P0, [R7+URZ], R4 ;  /* 0x00000004070085a7 */ /* 0x000ee4000800007f */
[----:B---3--:R-:W-:Y:S05]  /*a6b0*/  @!P0 BRA `(.L_x_226) ;  /* 0xfffffffc00f08947 */ /* 0x008fea000383ffff */
[----:B------:R-:W-:Y:S05]  /*a6c0*/  BRA `(.L_x_256) ;  /* 0xfffffff4006c7947 */ /* 0x000fea000383ffff */
.L_x_257:
[----:B------:R-:W-:-:S00]  /*a6d0*/  BRA `(.L_x_257) ;  /* 0xfffffffc00fc7947 */ /* 0x000fc0000383ffff */
[----:B------:R-:W-:-:S00]  /*a6e0*/  NOP ;  /* 0x0000000000007918 */ /* 0x000fc00000000000 */
        /* <DEDUP_REMOVED lines=9> */
.L_x_258:


//--------------------- .nv.global.init           --------------------------
	.section	.nv.global.init,"aw",@progbits
.nv.global.init:
	.type		$str$22,@object
	.size		$str$22,($str$26 - $str$22)
$str$22:
        /*0000*/ 	.byte	0x6b, 0x5f, 0x74, 0x69, 0x6c, 0x65, 0x5f, 0x63, 0x6f, 0x75, 0x6e, 0x74, 0x20, 0x3e, 0x3d, 0x20
        /*0010*/ 	.byte	0x31, 0x00
	.type		$str$26,@object
	.size		$str$26,($str$27 - $str$26)
$str$26:
        /*0012*/ 	.byte	0x28, 0x61, 0x64, 0x64, 0x72, 0x65, 0x73, 0x73, 0x20, 0x26, 0x20, 0x6d, 0x61, 0x73, 0x6b, 0x29
        /*0022*/ 	.byte	0x20, 0x3d, 0x3d, 0x20, 0x30, 0x00
	.type		$str$27,@object
	.size		$str$27,($str$23 - $str$27)
$str$27:
        /*0028*/ 	.byte	0x2f, 0x74, 0x6d, 0x70, 0x2f, 0x63, 0x75, 0x74, 0x6c, 0x61, 0x73, 0x73, 0x5f, 0x73, 0x77, 0x65
        /*0038*/ 	.byte	0x65, 0x70, 0x5f, 0x73, 0x72, 0x63, 0x2f, 0x69, 0x6e, 0x63, 0x6c, 0x75, 0x64, 0x65, 0x2f, 0x63
        /*0048*/ 	.byte	0x75, 0x74, 0x65, 0x2f, 0x70, 0x6f, 0x69, 0x6e, 0x74, 0x65, 0x72, 0x5f, 0x66, 0x6c, 0x61, 0x67
        /*0058*/ 	.byte	0x67, 0x65, 0x64, 0x2e, 0x68, 0x70, 0x70, 0x00
	.type		$str$23,@object
	.size		$str$23,(__unnamed_2 - $str$23)
$str$23:
        /*0060*/ 	.byte	0x2f, 0x74, 0x6d, 0x70, 0x2f, 0x63, 0x75, 0x74, 0x6c, 0x61, 0x73, 0x73, 0x5f, 0x73, 0x77, 0x65
        /*0070*/ 	.byte	0x65, 0x70, 0x5f, 0x73, 0x72, 0x63, 0x2f, 0x69, 0x6e, 0x63, 0x6c, 0x75, 0x64, 0x65, 0x2f, 0x63
        /*0080*/ 	.byte	0x75, 0x74, 0x6c, 0x61, 0x73, 0x73, 0x2f, 0x67, 0x65, 0x6d, 0x6d, 0x2f, 0x63, 0x6f, 0x6c, 0x6c
        /*0090*/ 	.byte	0x65, 0x63, 0x74, 0x69, 0x76, 0x65, 0x2f, 0x73, 0x6d, 0x39, 0x30, 0x5f, 0x6d, 0x6d, 0x61, 0x5f
        /*00a0*/ 	.byte	0x74, 0x6d, 0x61, 0x5f, 0x67, 0x6d, 0x6d, 0x61, 0x5f, 0x73, 0x73, 0x5f, 0x77, 0x61, 0x72, 0x70
        /*00b0*/ 	.byte	0x73, 0x70, 0x65, 0x63, 0x69, 0x61, 0x6c, 0x69, 0x7a, 0x65, 0x64, 0x2e, 0x68, 0x70, 0x70, 0x00
	.type		__unnamed_2,@object
	.size		__unnamed_2,(__unnamed_1 - __unnamed_2)
__unnamed_2:
        /*00c0*/ 	.byte	0x61, 0x75, 0x74, 0x6f, 0x20, 0x63, 0x75, 0x74, 0x65, 0x3a, 0x3a, 0x61, 0x73, 0x5f, 0x70, 0x6f
        /* <DEDUP_REMOVED lines=27> */
        /*0280*/ 	.byte	0x36, 0x3e, 0x3e, 0x3e, 0x3e, 0x3e, 0x5d, 0x00
	.type		__unnamed_1,@object
	.size		__unnamed_1,(.L_0 - __unnamed_1)
__unnamed_1:
        /* <DEDUP_REMOVED lines=180> */
        /*0dc8*/ 	.byte	0x3a, 0x3a, 0x69, 0x64, 0x65, 0x6e, 0x74, 0x69, 0x74, 0x79, 0x5d, 0x00
.L_0:


//--------------------- .nv.shared._ZN7cutlass13device_kernelINS_4gemm6kernel13GemmUniversalIN4cute5tupleIJiiiiEEENS1_10collective13CollectiveMmaINS1_34MainloopSm90TmaGmmaWarpSpecializedILi4ENS5_IJNS4_1CILi1EEESB_SB_EEENS1_35KernelTmaWarpSpecializedCooperativeEEENS5_IJNSA_ILi128EEENSA_ILi256EEENSA_ILi64EEEEEENS_6half_tENS5_IJlSB_lEEESJ_SK_NS4_8TiledMMAINS4_8MMA_AtomIJNS4_4SM904GMMA26MMA_64x256x16_F32F16F16_SSILNSO_5MajorE0ELSQ_0ELNSO_7ScaleInE1ELSR_1EEEEEENS4_6LayoutINS5_IJNSA_ILi2EEESB_SB_EEENS5_IJSB_NSA_ILi0EEESX_EEEEENS5_IJNS4_10UnderscoreES10_S10_EEEEENS4_13SM90_TMA_LOADENS4_14ComposedLayoutINS4_7SwizzleILi3ELi4ELi3EEENS4_18smem_ptr_flag_bitsILi16EEENSU_INS5_IJNSA_ILi8EEESH_EEENS5_IJSH_SB_EEEEEEEvNS4_8identityES13_S1D_vS1E_EENS_8epilogue10collective18CollectiveEpilogueINS1G_22Sm90TmaWarpSpecializedILi4ELi2ELi16ELb1ELb0EEEJSI_NS5_IJSF_NSA_ILi32EEEEEESJ_SK_SJ_SK_NS1G_6fusion15FusionCallbacksIS1K_NS1N_23LinCombPerRowBiasEltActINS1G_6thread4ReLuESJ_fSJ_SJ_fLi8ELNS_15FloatRoundStyleE2EEESI_S1M_JEEES13_NS14_INS15_ILi2ELi4ELi3EEES18_NSU_INS5_IJS19_S1L_EEENS5_IJS1L_SB_EEEEEEENS4_17SM75_U32x4_LDSM_NENS4_14SM90_TMA_STOREES1Z_NS4_17SM90_U32x4_STSM_NENS4_9Copy_AtomIJS22_SJ_EEEvEEEvvEEEEvNT_6ParamsE --------------------------
	.section	.nv.shared._ZN7cutlass13device_kernelINS_4gemm6kernel13GemmUniversalIN4cute5tupleIJiiiiEEENS1_10collective13CollectiveMmaINS1_34MainloopSm90TmaGmmaWarpSpecializedILi4ENS5_IJNS4_1CILi1EEESB_SB_EEENS1_35KernelTmaWarpSpecializedCooperativeEEENS5_IJNSA_ILi128EEENSA_ILi256EEENSA_ILi64EEEEEENS_6half_tENS5_IJlSB_lEEESJ_SK_NS4_8TiledMMAINS4_8MMA_AtomIJNS4_4SM904GMMA26MMA_64x256x16_F32F16F16_SSILNSO_5MajorE0ELSQ_0ELNSO_7ScaleInE1ELSR_1EEEEEENS4_6LayoutINS5_IJNSA_ILi2EEESB_SB_EEENS5_IJSB_NSA_ILi0EEESX_EEEEENS5_IJNS4_10UnderscoreES10_S10_EEEEENS4_13SM90_TMA_LOADENS4_14ComposedLayoutINS4_7SwizzleILi3ELi4ELi3EEENS4_18smem_ptr_flag_bitsILi16EEENSU_INS5_IJNSA_ILi8EEESH_EEENS5_IJSH_SB_EEEEEEEvNS4_8identityES13_S1D_vS1E_EENS_8epilogue10collective18CollectiveEpilogueINS1G_22Sm90TmaWarpSpecializedILi4ELi2ELi16ELb1ELb0EEEJSI_NS5_IJSF_NSA_ILi32EEEEEESJ_SK_SJ_SK_NS1G_6fusion15FusionCallbacksIS1K_NS1N_23LinCombPerRowBiasEltActINS1G_6thread4ReLuESJ_fSJ_SJ_fLi8ELNS_15FloatRoundStyleE2EEESI_S1M_JEEES13_NS14_INS15_ILi2ELi4ELi3EEES18_NSU_INS5_IJS19_S1L_EEENS5_IJS1L_SB_EEEEEEENS4_17SM75_U32x4_LDSM_NENS4_14SM90_TMA_STOREES1Z_NS4_17SM90_U32x4_STSM_NENS4_9Copy_AtomIJS22_SJ_EEEvEEEvvEEEEvNT_6ParamsE,"aw",@nobits
	.sectionflags	@""
	.align	16
	.zero		1024


//--------------------- .nv.shared.reserved.0     --------------------------
	.section	.nv.shared.reserved.0,"aw",@nobits
	.weak		__nv_reservedSMEM_offset_0_alias
	.size		__nv_reservedSMEM_offset_0_alias, 0, 0
	.other		__nv_reservedSMEM_offset_0_alias,@"STO_CUDA_RESERVED_SHARED STV_DEFAULT"
__nv_reservedSMEM_offset_0_alias:
	.zero		0


//--------------------- .nv.global                --------------------------
	.section	.nv.global,"aw",@nobits
.nv.global:
	.type		_ZN39_INTERNAL_4cd95f35_4_k_cu_fafa882f_27744cute1_E,@object
	.size		_ZN39_INTERNAL_4cd95f35_4_k_cu_fafa882f_27744cute1_E,(_ZN39_INTERNAL_4cd95f35_4_k_cu_fafa882f_27744cuda3std3__45__cpo6cbeginE - _ZN39_INTERNAL_4cd95f35_4_k_cu_fafa882f_27744cute1_E)
_ZN39_INTERNAL_4cd95f35_4_k_cu_fafa882f_27744cute1_E:
	.zero		1
	.type		_ZN39_INTERNAL_4cd95f35_4_k_cu_fafa882f_27744cuda3std3__45__cpo6cbeginE,@object
	.size		_ZN39_INTERNAL_4cd95f35_4_k_cu_fafa882f_27744cuda3std3__45__cpo6cbeginE,(_ZN39_INTERNAL_4cd95f35_4_k_cu_fafa882f_27744cuda3std3__48in_placeE - _ZN39_INTERNAL_4cd95f35_4_k_cu_fafa882f_27744cuda3std3__45__cpo6cbeginE)
_ZN39_INTERNAL_4cd95f35_4_k_cu_fafa882f_27744cuda3std3__45__cpo6cbeginE:
	.zero		1
	.type		_ZN39_INTERNAL_4cd95f35_4_k_cu_fafa882f_27744cuda3std3__48in_placeE,@object
	.size		_ZN39_INTERNAL_4cd95f35_4_k_cu_fafa882f_27744cuda3std3__48in_placeE,(_ZN39_INTERNAL_4cd95f35_4_k_cu_fafa882f_27744cuda3std6ranges3__45__cpo9iter_moveE - _ZN39_INTERNAL_4cd95f35_4_k_cu_fafa882f_27744cuda3std3__48in_placeE)
_ZN39_INTERNAL_4cd95f35_4_k_cu_fafa882f_27744cuda3std3__48in_placeE:
	.zero		1
	.type		_ZN39_INTERNAL_4cd95f35_4_k_cu_fafa882f_27744cuda3std6ranges3__45__cpo9iter_moveE,@object
	.size		_ZN39_INTERNAL_4cd95f35_4_k_cu_fafa882f_27744cuda3std6ranges3__45__cpo9iter_moveE,(_ZN39_INTERNAL_4cd95f35_4_k_cu_fafa882f_27744cuda3std3__45__cpo5beginE - _ZN39_INTERNAL_4cd95f35_4_k_cu_fafa882f_27744cuda3std6ranges3__45__cpo9iter_moveE)
_ZN39_INTERNAL_4cd95f35_4_k_cu_fafa882f_27744cuda3std6ranges3__45__cpo9iter_moveE:
	.zero		1
	.type		_ZN39_INTERNAL_4cd95f35_4_k_cu_fafa882f_27744cuda3std3__45__cpo5beginE,@object
	.size		_ZN39_INTERNAL_4cd95f35_4_k_cu_fafa882f_27744cuda3std3__45__cpo5beginE,(_ZN39_INTERNAL_4cd95f35_4_k_cu_fafa882f_27744cuda3std3__441_GLOBAL__N__4cd95f35_4_k_cu_fafa882f_27746ignoreE - _ZN39_INTERNAL_4cd95f35_4_k_cu_fafa882f_27744cuda3std3__45__cpo5beginE)
_ZN39_INTERNAL_4cd95f35_4_k_cu_fafa882f_27744cuda3std3__45__cpo5beginE:
	.zero		1
	.type		_ZN39_INTERNAL_4cd95f35_4_k_cu_fafa882f_27744cuda3std3__441_GLOBAL__N__4cd95f35_4_k_cu_fafa882f_27746ignoreE,@object
	.size		_ZN39_INTERNAL_4cd95f35_4_k_cu_fafa882f_27744cuda3std3__441_GLOBAL__N__4cd95f35_4_k_cu_fafa882f_27746ignoreE,(_ZN39_INTERNAL_4cd95f35_4_k_cu_fafa882f_27744cute7productE - _ZN39_INTERNAL_4cd95f35_4_k_cu_fafa882f_27744cuda3std3__441_GLOBAL__N__4cd95f35_4_k_cu_fafa882f_27746ignoreE)
_ZN39_INTERNAL_4cd95f35_4_k_cu_fafa882f_27744cuda3std3__441_GLOBAL__N__4cd95f35_4_k_cu_fafa882f_27746ignoreE:
	.zero		1
	.type		_ZN39_INTERNAL_4cd95f35_4_k_cu_fafa882f_27744cute7productE,@object
	.size		_ZN39_INTERNAL_4cd95f35_4_k_cu_fafa882f_27744cute7productE,(_ZN39_INTERNAL_4cd95f35_4_k_cu_fafa882f_27744cuda3std3__45__cpo3endE - _ZN39_INTERNAL_4cd95f35_4_k_cu_fafa882f_27744cute7productE)
_ZN39_INTERNAL_4cd95f35_4_k_cu_fafa882f_27744cute7productE:
	.zero		1
	.type		_ZN39_INTERNAL_4cd95f35_4_k_cu_fafa882f_27744cuda3std3__45__cpo3endE,@object
	.size		_ZN39_INTERNAL_4cd95f35_4_k_cu_fafa882f_27744cuda3std3__45__cpo3endE,(_ZN39_INTERNAL_4cd95f35_4_k_cu_fafa882f_27744cuda3std3__419piecewise_constructE - _ZN39_INTERNAL_4cd95f35_4_k_cu_fafa882f_27744cuda3std3__45__cpo3endE)
_ZN39_INTERNAL_4cd95f35_4_k_cu_fafa882f_27744cuda3std3__45__cpo3endE:
	.zero		1
	.type		_ZN39_INTERNAL_4cd95f35_4_k_cu_fafa882f_27744cuda3std3__419piecewise_constructE,@object
	.size		_ZN39_INTERNAL_4cd95f35_4_k_cu_fafa882f_27744cuda3std3__419piecewise_constructE,(_ZN39_INTERNAL_4cd95f35_4_k_cu_fafa882f_27744cuda3std3__45__cpo4cendE - _ZN39_INTERNAL_4cd95f35_4_k_cu_fafa882f_27744cuda3std3__419piecewise_constructE)
_ZN39_INTERNAL_4cd95f35_4_k_cu_fafa882f_27744cuda3std3__419piecewise_constructE:
	.zero		1
	.type		_ZN39_INTERNAL_4cd95f35_4_k_cu_fafa882f_27744cuda3std3__45__cpo4cendE,@object
	.size		_ZN39_INTERNAL_4cd95f35_4_k_cu_fafa882f_27744cuda3std3__45__cpo4cendE,(_ZN39_INTERNAL_4cd95f35_4_k_cu_fafa882f_27744cuda3std6ranges3__45__cpo4swapE - _ZN39_INTERNAL_4cd95f35_4_k_cu_fafa882f_27744cuda3std3__45__cpo4cendE)
_ZN39_INTERNAL_4cd95f35_4_k_cu_fafa882f_27744cuda3std3__45__cpo4cendE:
	.zero		1
	.type		_ZN39_INTERNAL_4cd95f35_4_k_cu_fafa882f_27744cuda3std6ranges3__45__cpo4swapE,@object
	.size		_ZN39_INTERNAL_4cd95f35_4_k_cu_fafa882f_27744cuda3std6ranges3__45__cpo4swapE,(.L_9 - _ZN39_INTERNAL_4cd95f35_4_k_cu_fafa882f_27744cuda3std6ranges3__45__cpo4swapE)
_ZN39_INTERNAL_4cd95f35_4_k_cu_fafa882f_27744cuda3std6ranges3__45__cpo4swapE:
	.zero		1
.L_9:


//--------------------- .nv.constant0._ZN7cutlass13device_kernelINS_4gemm6kernel13GemmUniversalIN4cute5tupleIJiiiiEEENS1_10collective13CollectiveMmaINS1_34MainloopSm90TmaGmmaWarpSpecializedILi4ENS5_IJNS4_1CILi1EEESB_SB_EEENS1_35KernelTmaWarpSpecializedCooperativeEEENS5_IJNSA_ILi128EEENSA_ILi256EEENSA_ILi64EEEEEENS_6half_tENS5_IJlSB_lEEESJ_SK_NS4_8TiledMMAINS4_8MMA_AtomIJNS4_4SM904GMMA26MMA_64x256x16_F32F16F16_SSILNSO_5MajorE0ELSQ_0ELNSO_7ScaleInE1ELSR_1EEEEEENS4_6LayoutINS5_IJNSA_ILi2EEESB_SB_EEENS5_IJSB_NSA_ILi0EEESX_EEEEENS5_IJNS4_10UnderscoreES10_S10_EEEEENS4_13SM90_TMA_LOADENS4_14ComposedLayoutINS4_7SwizzleILi3ELi4ELi3EEENS4_18smem_ptr_flag_bitsILi16EEENSU_INS5_IJNSA_ILi8EEESH_EEENS5_IJSH_SB_EEEEEEEvNS4_8identityES13_S1D_vS1E_EENS_8epilogue10collective18CollectiveEpilogueINS1G_22Sm90TmaWarpSpecializedILi4ELi2ELi16ELb1ELb0EEEJSI_NS5_IJSF_NSA_ILi32EEEEEESJ_SK_SJ_SK_NS1G_6fusion15FusionCallbacksIS1K_NS1N_23LinCombPerRowBiasEltActINS1G_6thread4ReLuESJ_fSJ_SJ_fLi8ELNS_15FloatRoundStyleE2EEESI_S1M_JEEES13_NS14_INS15_ILi2ELi4ELi3EEES18_NSU_INS5_IJS19_S1L_EEENS5_IJS1L_SB_EEEEEEENS4_17SM75_U32x4_LDSM_NENS4_14SM90_TMA_STOREES1Z_NS4_17SM90_U32x4_STSM_NENS4_9Copy_AtomIJS22_SJ_EEEvEEEvvEEEEvNT_6ParamsE --------------------------
	.section	.nv.constant0._ZN7cutlass13device_kernelINS_4gemm6kernel13GemmUniversalIN4cute5tupleIJiiiiEEENS1_10collective13CollectiveMmaINS1_34MainloopSm90TmaGmmaWarpSpecializedILi4ENS5_IJNS4_1CILi1EEESB_SB_EEENS1_35KernelTmaWarpSpecializedCooperativeEEENS5_IJNSA_ILi128EEENSA_ILi256EEENSA_ILi64EEEEEENS_6half_tENS5_IJlSB_lEEESJ_SK_NS4_8TiledMMAINS4_8MMA_AtomIJNS4_4SM904GMMA26MMA_64x256x16_F32F16F16_SSILNSO_5MajorE0ELSQ_0ELNSO_7ScaleInE1ELSR_1EEEEEENS4_6LayoutINS5_IJNSA_ILi2EEESB_SB_EEENS5_IJSB_NSA_ILi0EEESX_EEEEENS5_IJNS4_10UnderscoreES10_S10_EEEEENS4_13SM90_TMA_LOADENS4_14ComposedLayoutINS4_7SwizzleILi3ELi4ELi3EEENS4_18smem_ptr_flag_bitsILi16EEENSU_INS5_IJNSA_ILi8EEESH_EEENS5_IJSH_SB_EEEEEEEvNS4_8identityES13_S1D_vS1E_EENS_8epilogue10collective18CollectiveEpilogueINS1G_22Sm90TmaWarpSpecializedILi4ELi2ELi16ELb1ELb0EEEJSI_NS5_IJSF_NSA_ILi32EEEEEESJ_SK_SJ_SK_NS1G_6fusion15FusionCallbacksIS1K_NS1N_23LinCombPerRowBiasEltActINS1G_6thread4ReLuESJ_fSJ_SJ_fLi8ELNS_15FloatRoundStyleE2EEESI_S1M_JEEES13_NS14_INS15_ILi2ELi4ELi3EEES18_NSU_INS5_IJS19_S1L_EEENS5_IJS1L_SB_EEEEEEENS4_17SM75_U32x4_LDSM_NENS4_14SM90_TMA_STOREES1Z_NS4_17SM90_U32x4_STSM_NENS4_9Copy_AtomIJS22_SJ_EEEvEEEvvEEEEvNT_6ParamsE,"a",@progbits
	.sectionflags	@""
	.align	4
.nv.constant0._ZN7cutlass13device_kernelINS_4gemm6kernel13GemmUniversalIN4cute5tupleIJiiiiEEENS1_10collective13CollectiveMmaINS1_34MainloopSm90TmaGmmaWarpSpecializedILi4ENS5_IJNS4_1CILi1EEESB_SB_EEENS1_35KernelTmaWarpSpecializedCooperativeEEENS5_IJNSA_ILi128EEENSA_ILi256EEENSA_ILi64EEEEEENS_6half_tENS5_IJlSB_lEEESJ_SK_NS4_8TiledMMAINS4_8MMA_AtomIJNS4_4SM904GMMA26MMA_64x256x16_F32F16F16_SSILNSO_5MajorE0ELSQ_0ELNSO_7ScaleInE1ELSR_1EEEEEENS4_6LayoutINS5_IJNSA_ILi2EEESB_SB_EEENS5_IJSB_NSA_ILi0EEESX_EEEEENS5_IJNS4_10UnderscoreES10_S10_EEEEENS4_13SM90_TMA_LOADENS4_14ComposedLayoutINS4_7SwizzleILi3ELi4ELi3EEENS4_18smem_ptr_flag_bitsILi16EEENSU_INS5_IJNSA_ILi8EEESH_EEENS5_IJSH_SB_EEEEEEEvNS4_8identityES13_S1D_vS1E_EENS_8epilogue10collective18CollectiveEpilogueINS1G_22Sm90TmaWarpSpecializedILi4ELi2ELi16ELb1ELb0EEEJSI_NS5_IJSF_NSA_ILi32EEEEEESJ_SK_SJ_SK_NS1G_6fusion15FusionCallbacksIS1K_NS1N_23LinCombPerRowBiasEltActINS1G_6thread4ReLuESJ_fSJ_SJ_fLi8ELNS_15FloatRoundStyleE2EEESI_S1M_JEEES13_NS14_INS15_ILi2ELi4ELi3EEES18_NSU_INS5_IJS19_S1L_EEENS5_IJS1L_SB_EEEEEEENS4_17SM75_U32x4_LDSM_NENS4_14SM90_TMA_STOREES1Z_NS4_17SM90_U32x4_STSM_NENS4_9Copy_AtomIJS22_SJ_EEEvEEEvvEEEEvNT_6ParamsE:
	.zero		2432


//--------------------- SYMBOLS --------------------------

	.type		.nv.reservedSmem.offset0,@object
	.size		.nv.reservedSmem.offset0,0x4
	.type		__assertfail,@function
